	.target	sm_90a

	.elftype	@"ET_EXEC"


//--------------------- .note.nv.tkinfo           --------------------------
	.section	.note.nv.tkinfo,"",@"SHT_NOTE"
	.sectionflags	@"SHF_NOTE_NV_TKINFO"
	.tkinfo
        /*0018*/ 	.word	0x00000002
        /*0030*/ 	.string	""
        /*0030*/ 	.string	"ptxas"
        /*0030*/ 	.string	"Cuda compilation tools, release 13.0, V13.0.88"
        /*0030*/ 	.string	"Build cuda_13.0.r13.0/compiler.36424714_0"
        /*0030*/ 	.string	"-arch sm_90a -m 64 "



//--------------------- .note.nv.cuinfo           --------------------------
	.section	.note.nv.cuinfo,"",@"SHT_NOTE"
	.sectionflags	@"SHF_NOTE_NV_CUINFO"
        /*0018*/ 	.short	0x0002
        /*001a*/ 	.short	0x005a
        /*001c*/ 	.short	0x0082
	.zero		2


//--------------------- .nv.info                  --------------------------
	.section	.nv.info,"",@"SHT_CUDA_INFO"
	.align	4


	//----- nvinfo : EIATTR_REGCOUNT
	.align		4
        /*0000*/ 	.byte	0x04, 0x2f
        /*0002*/ 	.short	(.L_12 - .L_11)
	.align		4
.L_11:
        /*0004*/ 	.word	index@(_ZN7cutlass13device_kernelIN5flash19enable_sm80_to_sm89INS1_16FlashAttnFwdSm80INS1_25CollectiveMainloopFwdSm80ILi4ELi1ELb0EN4cute5tupleIJNS5_1CILi128EEENS7_ILi64EEENS7_ILi96EEEEEELi96ENS_6half_tEfNS_4arch4Sm80ELb1ELb0ELb0ELb1ELb1ELb1ELb1ELb0EEENS1_21CollectiveEpilogueFwdINS6_IJS8_SA_S9_EEENS6_IJNS7_ILi1EEESI_SI_EEESC_SE_Li128ELb1ELb1ELb0ELb0EEENS1_19SingleTileSchedulerILb1ELb0ELb1ELi128EEEEEEEEEvNT_6ParamsE)
        /*0008*/ 	.word	0x00000004


	//----- nvinfo : EIATTR_FRAME_SIZE
	.align		4
.L_12:
        /*000c*/ 	.byte	0x04, 0x11
        /*000e*/ 	.short	(.L_14 - .L_13)
	.align		4
.L_13:
        /*0010*/ 	.word	index@(_ZN7cutlass13device_kernelIN5flash19enable_sm80_to_sm89INS1_16FlashAttnFwdSm80INS1_25CollectiveMainloopFwdSm80ILi4ELi1ELb0EN4cute5tupleIJNS5_1CILi128EEENS7_ILi64EEENS7_ILi96EEEEEELi96ENS_6half_tEfNS_4arch4Sm80ELb1ELb0ELb0ELb1ELb1ELb1ELb1ELb0EEENS1_21CollectiveEpilogueFwdINS6_IJS8_SA_S9_EEENS6_IJNS7_ILi1EEESI_SI_EEESC_SE_Li128ELb1ELb1ELb0ELb0EEENS1_19SingleTileSchedulerILb1ELb0ELb1ELi128EEEEEEEEEvNT_6ParamsE)
        /*0014*/ 	.word	0x00000000


	//----- nvinfo : EIATTR_REGCOUNT
	.align		4
.L_14:
        /*0018*/ 	.byte	0x04, 0x2f
        /*001a*/ 	.short	(.L_16 - .L_15)
	.align		4
.L_15:
        /*001c*/ 	.word	index@(_ZN7cutlass13device_kernelIN5flash19enable_sm80_to_sm89INS1_16FlashAttnFwdSm80INS1_25CollectiveMainloopFwdSm80ILi4ELi1ELb0EN4cute5tupleIJNS5_1CILi128EEENS7_ILi64EEENS7_ILi96EEEEEELi96ENS_6half_tEfNS_4arch4Sm80ELb1ELb0ELb0ELb1ELb1ELb0ELb1ELb0EEENS1_21CollectiveEpilogueFwdINS6_IJS8_SA_S9_EEENS6_IJNS7_ILi1EEESI_SI_EEESC_SE_Li128ELb1ELb1ELb0ELb0EEENS1_19SingleTileSchedulerILb1ELb0ELb1ELi128EEEEEEEEEvNT_6ParamsE)
        /*0020*/ 	.word	0x00000004


	//----- nvinfo : EIATTR_FRAME_SIZE
	.align		4
.L_16:
        /*0024*/ 	.byte	0x04, 0x11
        /*0026*/ 	.short	(.L_18 - .L_17)
	.align		4
.L_17:
        /*0028*/ 	.word	index@(_ZN7cutlass13device_kernelIN5flash19enable_sm80_to_sm89INS1_16FlashAttnFwdSm80INS1_25CollectiveMainloopFwdSm80ILi4ELi1ELb0EN4cute5tupleIJNS5_1CILi128EEENS7_ILi64EEENS7_ILi96EEEEEELi96ENS_6half_tEfNS_4arch4Sm80ELb1ELb0ELb0ELb1ELb1ELb0ELb1ELb0EEENS1_21CollectiveEpilogueFwdINS6_IJS8_SA_S9_EEENS6_IJNS7_ILi1EEESI_SI_EEESC_SE_Li128ELb1ELb1ELb0ELb0EEENS1_19SingleTileSchedulerILb1ELb0ELb1ELi128EEEEEEEEEvNT_6ParamsE)
        /*002c*/ 	.word	0x00000000


	//----- nvinfo : EIATTR_REGCOUNT
	.align		4
.L_18:
        /*0030*/ 	.byte	0x04, 0x2f
        /*0032*/ 	.short	(.L_20 - .L_19)
	.align		4
.L_19:
        /*0034*/ 	.word	index@(_ZN7cutlass13device_kernelIN5flash19enable_sm80_to_sm89INS1_16FlashAttnFwdSm80INS1_25CollectiveMainloopFwdSm80ILi4ELi1ELb0EN4cute5tupleIJNS5_1CILi128EEENS7_ILi64EEENS7_ILi96EEEEEELi96ENS_6half_tEfNS_4arch4Sm80ELb1ELb0ELb0ELb0ELb1ELb0ELb1ELb0EEENS1_21CollectiveEpilogueFwdINS6_IJS8_SA_S9_EEENS6_IJNS7_ILi1EEESI_SI_EEESC_SE_Li128ELb0ELb1ELb0ELb0EEENS1_30DynamicPersistentTileSchedulerILi128ELi128ELb0ELb1ELb0EEEEEEEEEvNT_6ParamsE)
        /*0038*/ 	.word	0x00000004


	//----- nvinfo : EIATTR_FRAME_SIZE
	.align		4
.L_20:
        /*003c*/ 	.byte	0x04, 0x11
        /*003e*/ 	.short	(.L_22 - .L_21)
	.align		4
.L_21:
        /*0040*/ 	.word	index@(_ZN7cutlass13device_kernelIN5flash19enable_sm80_to_sm89INS1_16FlashAttnFwdSm80INS1_25CollectiveMainloopFwdSm80ILi4ELi1ELb0EN4cute5tupleIJNS5_1CILi128EEENS7_ILi64EEENS7_ILi96EEEEEELi96ENS_6half_tEfNS_4arch4Sm80ELb1ELb0ELb0ELb0ELb1ELb0ELb1ELb0EEENS1_21CollectiveEpilogueFwdINS6_IJS8_SA_S9_EEENS6_IJNS7_ILi1EEESI_SI_EEESC_SE_Li128ELb0ELb1ELb0ELb0EEENS1_30DynamicPersistentTileSchedulerILi128ELi128ELb0ELb1ELb0EEEEEEEEEvNT_6ParamsE)
        /*0044*/ 	.word	0x00000000


	//----- nvinfo : EIATTR_REGCOUNT
	.align		4
.L_22:
        /*0048*/ 	.byte	0x04, 0x2f
        /*004a*/ 	.short	(.L_24 - .L_23)
	.align		4
.L_23:
        /*004c*/ 	.word	index@(_ZN7cutlass13device_kernelIN5flash19enable_sm80_to_sm89INS1_16FlashAttnFwdSm80INS1_25CollectiveMainloopFwdSm80ILi4ELi1ELb0EN4cute5tupleIJNS5_1CILi128EEENS7_ILi48EEENS7_ILi96EEEEEELi96ENS_6half_tEfNS_4arch4Sm80ELb0ELb1ELb0ELb1ELb1ELb1ELb1ELb0EEENS1_21CollectiveEpilogueFwdINS6_IJS8_SA_S9_EEENS6_IJNS7_ILi1EEESI_SI_EEESC_SE_Li128ELb1ELb1ELb0ELb0EEENS1_19SingleTileSchedulerILb1ELb0ELb1ELi128EEEEEEEEEvNT_6ParamsE)
        /*0050*/ 	.word	0x00000004


	//----- nvinfo : EIATTR_FRAME_SIZE
	.align		4
.L_24:
        /*0054*/ 	.byte	0x04, 0x11
        /*0056*/ 	.short	(.L_26 - .L_25)
	.align		4
.L_25:
        /*0058*/ 	.word	index@(_ZN7cutlass13device_kernelIN5flash19enable_sm80_to_sm89INS1_16FlashAttnFwdSm80INS1_25CollectiveMainloopFwdSm80ILi4ELi1ELb0EN4cute5tupleIJNS5_1CILi128EEENS7_ILi48EEENS7_ILi96EEEEEELi96ENS_6half_tEfNS_4arch4Sm80ELb0ELb1ELb0ELb1ELb1ELb1ELb1ELb0EEENS1_21CollectiveEpilogueFwdINS6_IJS8_SA_S9_EEENS6_IJNS7_ILi1EEESI_SI_EEESC_SE_Li128ELb1ELb1ELb0ELb0EEENS1_19SingleTileSchedulerILb1ELb0ELb1ELi128EEEEEEEEEvNT_6ParamsE)
        /*005c*/ 	.word	0x00000000


	//----- nvinfo : EIATTR_REGCOUNT
	.align		4
.L_26:
        /*0060*/ 	.byte	0x04, 0x2f
        /*0062*/ 	.short	(.L_28 - .L_27)
	.align		4
.L_27:
        /*0064*/ 	.word	index@(_ZN7cutlass13device_kernelIN5flash19enable_sm80_to_sm89INS1_16FlashAttnFwdSm80INS1_25CollectiveMainloopFwdSm80ILi4ELi1ELb0EN4cute5tupleIJNS5_1CILi128EEENS7_ILi48EEENS7_ILi96EEEEEELi96ENS_6half_tEfNS_4arch4Sm80ELb0ELb1ELb0ELb1ELb1ELb0ELb1ELb0EEENS1_21CollectiveEpilogueFwdINS6_IJS8_SA_S9_EEENS6_IJNS7_ILi1EEESI_SI_EEESC_SE_Li128ELb1ELb1ELb0ELb0EEENS1_19SingleTileSchedulerILb1ELb0ELb1ELi128EEEEEEEEEvNT_6ParamsE)
        /*0068*/ 	.word	0x00000004


	//----- nvinfo : EIATTR_FRAME_SIZE
	.align		4
.L_28:
        /*006c*/ 	.byte	0x04, 0x11
        /*006e*/ 	.short	(.L_30 - .L_29)
	.align		4
.L_29:
        /*0070*/ 	.word	index@(_ZN7cutlass13device_kernelIN5flash19enable_sm80_to_sm89INS1_16FlashAttnFwdSm80INS1_25CollectiveMainloopFwdSm80ILi4ELi1ELb0EN4cute5tupleIJNS5_1CILi128EEENS7_ILi48EEENS7_ILi96EEEEEELi96ENS_6half_tEfNS_4arch4Sm80ELb0ELb1ELb0ELb1ELb1ELb0ELb1ELb0EEENS1_21CollectiveEpilogueFwdINS6_IJS8_SA_S9_EEENS6_IJNS7_ILi1EEESI_SI_EEESC_SE_Li128ELb1ELb1ELb0ELb0EEENS1_19SingleTileSchedulerILb1ELb0ELb1ELi128EEEEEEEEEvNT_6ParamsE)
        /*0074*/ 	.word	0x00000000


	//----- nvinfo : EIATTR_REGCOUNT
	.align		4
.L_30:
        /*0078*/ 	.byte	0x04, 0x2f
        /*007a*/ 	.short	(.L_32 - .L_31)
	.align		4
.L_31:
        /*007c*/ 	.word	index@(_ZN7cutlass13device_kernelIN5flash19enable_sm80_to_sm89INS1_16FlashAttnFwdSm80INS1_25CollectiveMainloopFwdSm80ILi4ELi1ELb0EN4cute5tupleIJNS5_1CILi128EEENS7_ILi48EEENS7_ILi96EEEEEELi96ENS_6half_tEfNS_4arch4Sm80ELb0ELb1ELb0ELb0ELb1ELb0ELb1ELb0EEENS1_21CollectiveEpilogueFwdINS6_IJS8_SA_S9_EEENS6_IJNS7_ILi1EEESI_SI_EEESC_SE_Li128ELb0ELb1ELb0ELb0EEENS1_19SingleTileSchedulerILb0ELb0ELb1ELi128EEEEEEEEEvNT_6ParamsE)
        /*0080*/ 	.word	0x00000004


	//----- nvinfo : EIATTR_FRAME_SIZE
	.align		4
.L_32:
        /*0084*/ 	.byte	0x04, 0x11
        /*0086*/ 	.short	(.L_34 - .L_33)
	.align		4
.L_33:
        /*0088*/ 	.word	index@(_ZN7cutlass13device_kernelIN5flash19enable_sm80_to_sm89INS1_16FlashAttnFwdSm80INS1_25CollectiveMainloopFwdSm80ILi4ELi1ELb0EN4cute5tupleIJNS5_1CILi128EEENS7_ILi48EEENS7_ILi96EEEEEELi96ENS_6half_tEfNS_4arch4Sm80ELb0ELb1ELb0ELb0ELb1ELb0ELb1ELb0EEENS1_21CollectiveEpilogueFwdINS6_IJS8_SA_S9_EEENS6_IJNS7_ILi1EEESI_SI_EEESC_SE_Li128ELb0ELb1ELb0ELb0EEENS1_19SingleTileSchedulerILb0ELb0ELb1ELi128EEEEEEEEEvNT_6ParamsE)
        /*008c*/ 	.word	0x00000000


	//----- nvinfo : EIATTR_REGCOUNT
	.align		4
.L_34:
        /*0090*/ 	.byte	0x04, 0x2f
        /*0092*/ 	.short	(.L_36 - .L_35)
	.align		4
.L_35:
        /*0094*/ 	.word	index@(_ZN7cutlass13device_kernelIN5flash19enable_sm80_to_sm89INS1_16FlashAttnFwdSm80INS1_25CollectiveMainloopFwdSm80ILi4ELi1ELb0EN4cute5tupleIJNS5_1CILi128EEENS7_ILi64EEENS7_ILi96EEEEEELi96ENS_6half_tEfNS_4arch4Sm80ELb0ELb0ELb0ELb1ELb1ELb1ELb1ELb0EEENS1_21CollectiveEpilogueFwdINS6_IJS8_SA_S9_EEENS6_IJNS7_ILi1EEESI_SI_EEESC_SE_Li128ELb1ELb1ELb0ELb0EEENS1_19SingleTileSchedulerILb1ELb0ELb1ELi128EEEEEEEEEvNT_6ParamsE)
        /*0098*/ 	.word	0x00000004


	//----- nvinfo : EIATTR_FRAME_SIZE
	.align		4
.L_36:
        /*009c*/ 	.byte	0x04, 0x11
        /*009e*/ 	.short	(.L_38 - .L_37)
	.align		4
.L_37:
        /*00a0*/ 	.word	index@(_ZN7cutlass13device_kernelIN5flash19enable_sm80_to_sm89INS1_16FlashAttnFwdSm80INS1_25CollectiveMainloopFwdSm80ILi4ELi1ELb0EN4cute5tupleIJNS5_1CILi128EEENS7_ILi64EEENS7_ILi96EEEEEELi96ENS_6half_tEfNS_4arch4Sm80ELb0ELb0ELb0ELb1ELb1ELb1ELb1ELb0EEENS1_21CollectiveEpilogueFwdINS6_IJS8_SA_S9_EEENS6_IJNS7_ILi1EEESI_SI_EEESC_SE_Li128ELb1ELb1ELb0ELb0EEENS1_19SingleTileSchedulerILb1ELb0ELb1ELi128EEEEEEEEEvNT_6ParamsE)
        /*00a4*/ 	.word	0x00000000


	//----- nvinfo : EIATTR_REGCOUNT
	.align		4
.L_38:
        /*00a8*/ 	.byte	0x04, 0x2f
        /*00aa*/ 	.short	(.L_40 - .L_39)
	.align		4
.L_39:
        /*00ac*/ 	.word	index@(_ZN7cutlass13device_kernelIN5flash19enable_sm80_to_sm89INS1_16FlashAttnFwdSm80INS1_25CollectiveMainloopFwdSm80ILi4ELi1ELb0EN4cute5tupleIJNS5_1CILi128EEENS7_ILi64EEENS7_ILi96EEEEEELi96ENS_6half_tEfNS_4arch4Sm80ELb0ELb0ELb0ELb1ELb1ELb0ELb1ELb0EEENS1_21CollectiveEpilogueFwdINS6_IJS8_SA_S9_EEENS6_IJNS7_ILi1EEESI_SI_EEESC_SE_Li128ELb1ELb1ELb0ELb0EEENS1_19SingleTileSchedulerILb1ELb0ELb1ELi128EEEEEEEEEvNT_6ParamsE)
        /*00b0*/ 	.word	0x00000004


	//----- nvinfo : EIATTR_FRAME_SIZE
	.align		4
.L_40:
        /*00b4*/ 	.byte	0x04, 0x11
        /*00b6*/ 	.short	(.L_42 - .L_41)
	.align		4
.L_41:
        /*00b8*/ 	.word	index@(_ZN7cutlass13device_kernelIN5flash19enable_sm80_to_sm89INS1_16FlashAttnFwdSm80INS1_25CollectiveMainloopFwdSm80ILi4ELi1ELb0EN4cute5tupleIJNS5_1CILi128EEENS7_ILi64EEENS7_ILi96EEEEEELi96ENS_6half_tEfNS_4arch4Sm80ELb0ELb0ELb0ELb1ELb1ELb0ELb1ELb0EEENS1_21CollectiveEpilogueFwdINS6_IJS8_SA_S9_EEENS6_IJNS7_ILi1EEESI_SI_EEESC_SE_Li128ELb1ELb1ELb0ELb0EEENS1_19SingleTileSchedulerILb1ELb0ELb1ELi128EEEEEEEEEvNT_6ParamsE)
        /*00bc*/ 	.word	0x00000000


	//----- nvinfo : EIATTR_REGCOUNT
	.align		4
.L_42:
        /*00c0*/ 	.byte	0x04, 0x2f
        /*00c2*/ 	.short	(.L_44 - .L_43)
	.align		4
.L_43:
        /*00c4*/ 	.word	index@(_ZN7cutlass13device_kernelIN5flash19enable_sm80_to_sm89INS1_16FlashAttnFwdSm80INS1_25CollectiveMainloopFwdSm80ILi4ELi1ELb0EN4cute5tupleIJNS5_1CILi128EEENS7_ILi64EEENS7_ILi96EEEEEELi96ENS_6half_tEfNS_4arch4Sm80ELb0ELb0ELb0ELb0ELb1ELb0ELb1ELb0EEENS1_21CollectiveEpilogueFwdINS6_IJS8_SA_S9_EEENS6_IJNS7_ILi1EEESI_SI_EEESC_SE_Li128ELb0ELb1ELb0ELb0EEENS1_19SingleTileSchedulerILb0ELb0ELb1ELi128EEEEEEEEEvNT_6ParamsE)
        /*00c8*/ 	.word	0x00000004


	//----- nvinfo : EIATTR_FRAME_SIZE
	.align		4
.L_44:
        /*00cc*/ 	.byte	0x04, 0x11
        /*00ce*/ 	.short	(.L_46 - .L_45)
	.align		4
.L_45:
        /*00d0*/ 	.word	index@(_ZN7cutlass13device_kernelIN5flash19enable_sm80_to_sm89INS1_16FlashAttnFwdSm80INS1_25CollectiveMainloopFwdSm80ILi4ELi1ELb0EN4cute5tupleIJNS5_1CILi128EEENS7_ILi64EEENS7_ILi96EEEEEELi96ENS_6half_tEfNS_4arch4Sm80ELb0ELb0ELb0ELb0ELb1ELb0ELb1ELb0EEENS1_21CollectiveEpilogueFwdINS6_IJS8_SA_S9_EEENS6_IJNS7_ILi1EEESI_SI_EEESC_SE_Li128ELb0ELb1ELb0ELb0EEENS1_19SingleTileSchedulerILb0ELb0ELb1ELi128EEEEEEEEEvNT_6ParamsE)
        /*00d4*/ 	.word	0x00000000


	//----- nvinfo : EIATTR_MIN_STACK_SIZE
	.align		4
.L_46:
        /*00d8*/ 	.byte	0x04, 0x12
        /*00da*/ 	.short	(.L_48 - .L_47)
	.align		4
.L_47:
        /*00dc*/ 	.word	index@(_ZN7cutlass13device_kernelIN5flash19enable_sm80_to_sm89INS1_16FlashAttnFwdSm80INS1_25CollectiveMainloopFwdSm80ILi4ELi1ELb0EN4cute5tupleIJNS5_1CILi128EEENS7_ILi64EEENS7_ILi96EEEEEELi96ENS_6half_tEfNS_4arch4Sm80ELb0ELb0ELb0ELb0ELb1ELb0ELb1ELb0EEENS1_21CollectiveEpilogueFwdINS6_IJS8_SA_S9_EEENS6_IJNS7_ILi1EEESI_SI_EEESC_SE_Li128ELb0ELb1ELb0ELb0EEENS1_19SingleTileSchedulerILb0ELb0ELb1ELi128EEEEEEEEEvNT_6ParamsE)
        /*00e0*/ 	.word	0x00000000


	//----- nvinfo : EIATTR_MIN_STACK_SIZE
	.align		4
.L_48:
        /*00e4*/ 	.byte	0x04, 0x12
        /*00e6*/ 	.short	(.L_50 - .L_49)
	.align		4
.L_49:
        /*00e8*/ 	.word	index@(_ZN7cutlass13device_kernelIN5flash19enable_sm80_to_sm89INS1_16FlashAttnFwdSm80INS1_25CollectiveMainloopFwdSm80ILi4ELi1ELb0EN4cute5tupleIJNS5_1CILi128EEENS7_ILi64EEENS7_ILi96EEEEEELi96ENS_6half_tEfNS_4arch4Sm80ELb0ELb0ELb0ELb1ELb1ELb0ELb1ELb0EEENS1_21CollectiveEpilogueFwdINS6_IJS8_SA_S9_EEENS6_IJNS7_ILi1EEESI_SI_EEESC_SE_Li128ELb1ELb1ELb0ELb0EEENS1_19SingleTileSchedulerILb1ELb0ELb1ELi128EEEEEEEEEvNT_6ParamsE)
        /*00ec*/ 	.word	0x00000000


	//----- nvinfo : EIATTR_MIN_STACK_SIZE
	.align		4
.L_50:
        /*00f0*/ 	.byte	0x04, 0x12
        /*00f2*/ 	.short	(.L_52 - .L_51)
	.align		4
.L_51:
        /*00f4*/ 	.word	index@(_ZN7cutlass13device_kernelIN5flash19enable_sm80_to_sm89INS1_16FlashAttnFwdSm80INS1_25CollectiveMainloopFwdSm80ILi4ELi1ELb0EN4cute5tupleIJNS5_1CILi128EEENS7_ILi64EEENS7_ILi96EEEEEELi96ENS_6half_tEfNS_4arch4Sm80ELb0ELb0ELb0ELb1ELb1ELb1ELb1ELb0EEENS1_21CollectiveEpilogueFwdINS6_IJS8_SA_S9_EEENS6_IJNS7_ILi1EEESI_SI_EEESC_SE_Li128ELb1ELb1ELb0ELb0EEENS1_19SingleTileSchedulerILb1ELb0ELb1ELi128EEEEEEEEEvNT_6ParamsE)
        /*00f8*/ 	.word	0x00000000


	//----- nvinfo : EIATTR_MIN_STACK_SIZE
	.align		4
.L_52:
        /*00fc*/ 	.byte	0x04, 0x12
        /*00fe*/ 	.short	(.L_54 - .L_53)
	.align		4
.L_53:
        /*0100*/ 	.word	index@(_ZN7cutlass13device_kernelIN5flash19enable_sm80_to_sm89INS1_16FlashAttnFwdSm80INS1_25CollectiveMainloopFwdSm80ILi4ELi1ELb0EN4cute5tupleIJNS5_1CILi128EEENS7_ILi48EEENS7_ILi96EEEEEELi96ENS_6half_tEfNS_4arch4Sm80ELb0ELb1ELb0ELb0ELb1ELb0ELb1ELb0EEENS1_21CollectiveEpilogueFwdINS6_IJS8_SA_S9_EEENS6_IJNS7_ILi1EEESI_SI_EEESC_SE_Li128ELb0ELb1ELb0ELb0EEENS1_19SingleTileSchedulerILb0ELb0ELb1ELi128EEEEEEEEEvNT_6ParamsE)
        /*0104*/ 	.word	0x00000000


	//----- nvinfo : EIATTR_MIN_STACK_SIZE
	.align		4
.L_54:
        /*0108*/ 	.byte	0x04, 0x12
        /*010a*/ 	.short	(.L_56 - .L_55)
	.align		4
.L_55:
        /*010c*/ 	.word	index@(_ZN7cutlass13device_kernelIN5flash19enable_sm80_to_sm89INS1_16FlashAttnFwdSm80INS1_25CollectiveMainloopFwdSm80ILi4ELi1ELb0EN4cute5tupleIJNS5_1CILi128EEENS7_ILi48EEENS7_ILi96EEEEEELi96ENS_6half_tEfNS_4arch4Sm80ELb0ELb1ELb0ELb1ELb1ELb0ELb1ELb0EEENS1_21CollectiveEpilogueFwdINS6_IJS8_SA_S9_EEENS6_IJNS7_ILi1EEESI_SI_EEESC_SE_Li128ELb1ELb1ELb0ELb0EEENS1_19SingleTileSchedulerILb1ELb0ELb1ELi128EEEEEEEEEvNT_6ParamsE)
        /*0110*/ 	.word	0x00000000


	//----- nvinfo : EIATTR_MIN_STACK_SIZE
	.align		4
.L_56:
        /*0114*/ 	.byte	0x04, 0x12
        /*0116*/ 	.short	(.L_58 - .L_57)
	.align		4
.L_57:
        /*0118*/ 	.word	index@(_ZN7cutlass13device_kernelIN5flash19enable_sm80_to_sm89INS1_16FlashAttnFwdSm80INS1_25CollectiveMainloopFwdSm80ILi4ELi1ELb0EN4cute5tupleIJNS5_1CILi128EEENS7_ILi48EEENS7_ILi96EEEEEELi96ENS_6half_tEfNS_4arch4Sm80ELb0ELb1ELb0ELb1ELb1ELb1ELb1ELb0EEENS1_21CollectiveEpilogueFwdINS6_IJS8_SA_S9_EEENS6_IJNS7_ILi1EEESI_SI_EEESC_SE_Li128ELb1ELb1ELb0ELb0EEENS1_19SingleTileSchedulerILb1ELb0ELb1ELi128EEEEEEEEEvNT_6ParamsE)
        /*011c*/ 	.word	0x00000000


	//----- nvinfo : EIATTR_MIN_STACK_SIZE
	.align		4
.L_58:
        /*0120*/ 	.byte	0x04, 0x12
        /*0122*/ 	.short	(.L_60 - .L_59)
	.align		4
.L_59:
        /*0124*/ 	.word	index@(_ZN7cutlass13device_kernelIN5flash19enable_sm80_to_sm89INS1_16FlashAttnFwdSm80INS1_25CollectiveMainloopFwdSm80ILi4ELi1ELb0EN4cute5tupleIJNS5_1CILi128EEENS7_ILi64EEENS7_ILi96EEEEEELi96ENS_6half_tEfNS_4arch4Sm80ELb1ELb0ELb0ELb0ELb1ELb0ELb1ELb0EEENS1_21CollectiveEpilogueFwdINS6_IJS8_SA_S9_EEENS6_IJNS7_ILi1EEESI_SI_EEESC_SE_Li128ELb0ELb1ELb0ELb0EEENS1_30DynamicPersistentTileSchedulerILi128ELi128ELb0ELb1ELb0EEEEEEEEEvNT_6ParamsE)
        /*0128*/ 	.word	0x00000000


	//----- nvinfo : EIATTR_MIN_STACK_SIZE
	.align		4
.L_60:
        /*012c*/ 	.byte	0x04, 0x12
        /*012e*/ 	.short	(.L_62 - .L_61)
	.align		4
.L_61:
        /*0130*/ 	.word	index@(_ZN7cutlass13device_kernelIN5flash19enable_sm80_to_sm89INS1_16FlashAttnFwdSm80INS1_25CollectiveMainloopFwdSm80ILi4ELi1ELb0EN4cute5tupleIJNS5_1CILi128EEENS7_ILi64EEENS7_ILi96EEEEEELi96ENS_6half_tEfNS_4arch4Sm80ELb1ELb0ELb0ELb1ELb1ELb0ELb1ELb0EEENS1_21CollectiveEpilogueFwdINS6_IJS8_SA_S9_EEENS6_IJNS7_ILi1EEESI_SI_EEESC_SE_Li128ELb1ELb1ELb0ELb0EEENS1_19SingleTileSchedulerILb1ELb0ELb1ELi128EEEEEEEEEvNT_6ParamsE)
        /*0134*/ 	.word	0x00000000


	//----- nvinfo : EIATTR_MIN_STACK_SIZE
	.align		4
.L_62:
        /*0138*/ 	.byte	0x04, 0x12
        /*013a*/ 	.short	(.L_64 - .L_63)
	.align		4
.L_63:
        /*013c*/ 	.word	index@(_ZN7cutlass13device_kernelIN5flash19enable_sm80_to_sm89INS1_16FlashAttnFwdSm80INS1_25CollectiveMainloopFwdSm80ILi4ELi1ELb0EN4cute5tupleIJNS5_1CILi128EEENS7_ILi64EEENS7_ILi96EEEEEELi96ENS_6half_tEfNS_4arch4Sm80ELb1ELb0ELb0ELb1ELb1ELb1ELb1ELb0EEENS1_21CollectiveEpilogueFwdINS6_IJS8_SA_S9_EEENS6_IJNS7_ILi1EEESI_SI_EEESC_SE_Li128ELb1ELb1ELb0ELb0EEENS1_19SingleTileSchedulerILb1ELb0ELb1ELi128EEEEEEEEEvNT_6ParamsE)
        /*0140*/ 	.word	0x00000000
.L_64:


//--------------------- .nv.compat                --------------------------
	.section	.nv.compat,"",@"SHT_CUDA_COMPAT_INFO"
	.align	4
        /*0000*/ 	.byte	0x02, 0x09, 0x01, 0x00, 0x02, 0x02, 0x01, 0x00, 0x02, 0x05, 0x05, 0x00, 0x03, 0x07, 0x01, 0x01
        /*0010*/ 	.byte	0x02, 0x03, 0x00, 0x00, 0x02, 0x06, 0x01, 0x00, 0x04, 0x0b, 0x08, 0x00, 0x00, 0x00, 0x00, 0x00
        /*0020*/ 	.byte	0x00, 0x00, 0x00, 0x00


//--------------------- .nv.info._ZN7cutlass13device_kernelIN5flash19enable_sm80_to_sm89INS1_16FlashAttnFwdSm80INS1_25CollectiveMainloopFwdSm80ILi4ELi1ELb0EN4cute5tupleIJNS5_1CILi128EEENS7_ILi64EEENS7_ILi96EEEEEELi96ENS_6half_tEfNS_4arch4Sm80ELb0ELb0ELb0ELb0ELb1ELb0ELb1ELb0EEENS1_21CollectiveEpilogueFwdINS6_IJS8_SA_S9_EEENS6_IJNS7_ILi1EEESI_SI_EEESC_SE_Li128ELb0ELb1ELb0ELb0EEENS1_19SingleTileSchedulerILb0ELb0ELb1ELi128EEEEEEEEEvNT_6ParamsE --------------------------
	.section	.nv.info._ZN7cutlass13device_kernelIN5flash19enable_sm80_to_sm89INS1_16FlashAttnFwdSm80INS1_25CollectiveMainloopFwdSm80ILi4ELi1ELb0EN4cute5tupleIJNS5_1CILi128EEENS7_ILi64EEENS7_ILi96EEEEEELi96ENS_6half_tEfNS_4arch4Sm80ELb0ELb0ELb0ELb0ELb1ELb0ELb1ELb0EEENS1_21CollectiveEpilogueFwdINS6_IJS8_SA_S9_EEENS6_IJNS7_ILi1EEESI_SI_EEESC_SE_Li128ELb0ELb1ELb0ELb0EEENS1_19SingleTileSchedulerILb0ELb0ELb1ELi128EEEEEEEEEvNT_6ParamsE,"",@"SHT_CUDA_INFO"
	.sectionflags	@""
	.align	4


	//----- nvinfo : EIATTR_CUDA_API_VERSION
	.align		4
        /*0000*/ 	.byte	0x04, 0x37
        /*0002*/ 	.short	(.L_66 - .L_65)
.L_65:
        /*0004*/ 	.word	0x00000082


	//----- nvinfo : EIATTR_KPARAM_INFO
	.align		4
.L_66:
        /*0008*/ 	.byte	0x04, 0x17
        /*000a*/ 	.short	(.L_68 - .L_67)
.L_67:
        /*000c*/ 	.word	0x00000000
        /*0010*/ 	.short	0x0000
        /*0012*/ 	.short	0x0000
        /*0014*/ 	.byte	0x00, 0xf0, 0x61, 0x10


	//----- nvinfo : EIATTR_SPARSE_MMA_MASK
	.align		4
.L_68:
        /*0018*/ 	.byte	0x03, 0x50
        /*001a*/ 	.short	0x0000


	//----- nvinfo : EIATTR_MAXREG_COUNT
	.align		4
        /*001c*/ 	.byte	0x03, 0x1b
        /*001e*/ 	.short	0x00ff


	//----- nvinfo : EIATTR_MERCURY_ISA_VERSION
	.align		4
        /*0020*/ 	.byte	0x03, 0x5f
        /*0022*/ 	.short	0x0101


	//----- nvinfo : EIATTR_EXIT_INSTR_OFFSETS
	.align		4
        /*0024*/ 	.byte	0x04, 0x1c
        /*0026*/ 	.short	(.L_70 - .L_69)


	//   ....[0]....
.L_69:
        /*0028*/ 	.word	0x00000010


	//----- nvinfo : EIATTR_MAX_THREADS
	.align		4
.L_70:
        /*002c*/ 	.byte	0x04, 0x05
        /*002e*/ 	.short	(.L_72 - .L_71)
.L_71:
        /*0030*/ 	.word	0x00000080
        /*0034*/ 	.word	0x00000001
        /*0038*/ 	.word	0x00000001


	//----- nvinfo : EIATTR_CBANK_PARAM_SIZE
	.align		4
.L_72:
        /*003c*/ 	.byte	0x03, 0x19
        /*003e*/ 	.short	0x0418


	//----- nvinfo : EIATTR_PARAM_CBANK
	.align		4
        /*0040*/ 	.byte	0x04, 0x0a
        /*0042*/ 	.short	(.L_74 - .L_73)
	.align		4
.L_73:
        /*0044*/ 	.word	index@(.nv.constant0._ZN7cutlass13device_kernelIN5flash19enable_sm80_to_sm89INS1_16FlashAttnFwdSm80INS1_25CollectiveMainloopFwdSm80ILi4ELi1ELb0EN4cute5tupleIJNS5_1CILi128EEENS7_ILi64EEENS7_ILi96EEEEEELi96ENS_6half_tEfNS_4arch4Sm80ELb0ELb0ELb0ELb0ELb1ELb0ELb1ELb0EEENS1_21CollectiveEpilogueFwdINS6_IJS8_SA_S9_EEENS6_IJNS7_ILi1EEESI_SI_EEESC_SE_Li128ELb0ELb1ELb0ELb0EEENS1_19SingleTileSchedulerILb0ELb0ELb1ELi128EEEEEEEEEvNT_6ParamsE)
        /*0048*/ 	.short	0x0210
        /*004a*/ 	.short	0x0418


	//----- nvinfo : EIATTR_SW_WAR
	.align		4
.L_74:
        /*004c*/ 	.byte	0x04, 0x36
        /*004e*/ 	.short	(.L_76 - .L_75)
.L_75:
        /*0050*/ 	.word	0x00000008
.L_76:


//--------------------- .nv.info._ZN7cutlass13device_kernelIN5flash19enable_sm80_to_sm89INS1_16FlashAttnFwdSm80INS1_25CollectiveMainloopFwdSm80ILi4ELi1ELb0EN4cute5tupleIJNS5_1CILi128EEENS7_ILi64EEENS7_ILi96EEEEEELi96ENS_6half_tEfNS_4arch4Sm80ELb0ELb0ELb0ELb1ELb1ELb0ELb1ELb0EEENS1_21CollectiveEpilogueFwdINS6_IJS8_SA_S9_EEENS6_IJNS7_ILi1EEESI_SI_EEESC_SE_Li128ELb1ELb1ELb0ELb0EEENS1_19SingleTileSchedulerILb1ELb0ELb1ELi128EEEEEEEEEvNT_6ParamsE --------------------------
	.section	.nv.info._ZN7cutlass13device_kernelIN5flash19enable_sm80_to_sm89INS1_16FlashAttnFwdSm80INS1_25CollectiveMainloopFwdSm80ILi4ELi1ELb0EN4cute5tupleIJNS5_1CILi128EEENS7_ILi64EEENS7_ILi96EEEEEELi96ENS_6half_tEfNS_4arch4Sm80ELb0ELb0ELb0ELb1ELb1ELb0ELb1ELb0EEENS1_21CollectiveEpilogueFwdINS6_IJS8_SA_S9_EEENS6_IJNS7_ILi1EEESI_SI_EEESC_SE_Li128ELb1ELb1ELb0ELb0EEENS1_19SingleTileSchedulerILb1ELb0ELb1ELi128EEEEEEEEEvNT_6ParamsE,"",@"SHT_CUDA_INFO"
	.sectionflags	@""
	.align	4


	//----- nvinfo : EIATTR_CUDA_API_VERSION
	.align		4
        /*0000*/ 	.byte	0x04, 0x37
        /*0002*/ 	.short	(.L_78 - .L_77)
.L_77:
        /*0004*/ 	.word	0x00000082


	//----- nvinfo : EIATTR_KPARAM_INFO
	.align		4
.L_78:
        /*0008*/ 	.byte	0x04, 0x17
        /*000a*/ 	.short	(.L_80 - .L_79)
.L_79:
        /*000c*/ 	.word	0x00000000
        /*0010*/ 	.short	0x0000
        /*0012*/ 	.short	0x0000
        /*0014*/ 	.byte	0x00, 0xf0, 0x61, 0x10


	//----- nvinfo : EIATTR_SPARSE_MMA_MASK
	.align		4
.L_80:
        /*0018*/ 	.byte	0x03, 0x50
        /*001a*/ 	.short	0x0000


	//----- nvinfo : EIATTR_MAXREG_COUNT
	.align		4
        /*001c*/ 	.byte	0x03, 0x1b
        /*001e*/ 	.short	0x00ff


	//----- nvinfo : EIATTR_MERCURY_ISA_VERSION
	.align		4
        /*0020*/ 	.byte	0x03, 0x5f
        /*0022*/ 	.short	0x0101


	//----- nvinfo : EIATTR_EXIT_INSTR_OFFSETS
	.align		4
        /*0024*/ 	.byte	0x04, 0x1c
        /*0026*/ 	.short	(.L_82 - .L_81)


	//   ....[0]....
.L_81:
        /*0028*/ 	.word	0x00000010


	//----- nvinfo : EIATTR_MAX_THREADS
	.align		4
.L_82:
        /*002c*/ 	.byte	0x04, 0x05
        /*002e*/ 	.short	(.L_84 - .L_83)
.L_83:
        /*0030*/ 	.word	0x00000080
        /*0034*/ 	.word	0x00000001
        /*0038*/ 	.word	0x00000001


	//----- nvinfo : EIATTR_CBANK_PARAM_SIZE
	.align		4
.L_84:
        /*003c*/ 	.byte	0x03, 0x19
        /*003e*/ 	.short	0x0418


	//----- nvinfo : EIATTR_PARAM_CBANK
	.align		4
        /*0040*/ 	.byte	0x04, 0x0a
        /*0042*/ 	.short	(.L_86 - .L_85)
	.align		4
.L_85:
        /*0044*/ 	.word	index@(.nv.constant0._ZN7cutlass13device_kernelIN5flash19enable_sm80_to_sm89INS1_16FlashAttnFwdSm80INS1_25CollectiveMainloopFwdSm80ILi4ELi1ELb0EN4cute5tupleIJNS5_1CILi128EEENS7_ILi64EEENS7_ILi96EEEEEELi96ENS_6half_tEfNS_4arch4Sm80ELb0ELb0ELb0ELb1ELb1ELb0ELb1ELb0EEENS1_21CollectiveEpilogueFwdINS6_IJS8_SA_S9_EEENS6_IJNS7_ILi1EEESI_SI_EEESC_SE_Li128ELb1ELb1ELb0ELb0EEENS1_19SingleTileSchedulerILb1ELb0ELb1ELi128EEEEEEEEEvNT_6ParamsE)
        /*0048*/ 	.short	0x0210
        /*004a*/ 	.short	0x0418


	//----- nvinfo : EIATTR_SW_WAR
	.align		4
.L_86:
        /*004c*/ 	.byte	0x04, 0x36
        /*004e*/ 	.short	(.L_88 - .L_87)
.L_87:
        /*0050*/ 	.word	0x00000008
.L_88:


//--------------------- .nv.info._ZN7cutlass13device_kernelIN5flash19enable_sm80_to_sm89INS1_16FlashAttnFwdSm80INS1_25CollectiveMainloopFwdSm80ILi4ELi1ELb0EN4cute5tupleIJNS5_1CILi128EEENS7_ILi64EEENS7_ILi96EEEEEELi96ENS_6half_tEfNS_4arch4Sm80ELb0ELb0ELb0ELb1ELb1ELb1ELb1ELb0EEENS1_21CollectiveEpilogueFwdINS6_IJS8_SA_S9_EEENS6_IJNS7_ILi1EEESI_SI_EEESC_SE_Li128ELb1ELb1ELb0ELb0EEENS1_19SingleTileSchedulerILb1ELb0ELb1ELi128EEEEEEEEEvNT_6ParamsE --------------------------
	.section	.nv.info._ZN7cutlass13device_kernelIN5flash19enable_sm80_to_sm89INS1_16FlashAttnFwdSm80INS1_25CollectiveMainloopFwdSm80ILi4ELi1ELb0EN4cute5tupleIJNS5_1CILi128EEENS7_ILi64EEENS7_ILi96EEEEEELi96ENS_6half_tEfNS_4arch4Sm80ELb0ELb0ELb0ELb1ELb1ELb1ELb1ELb0EEENS1_21CollectiveEpilogueFwdINS6_IJS8_SA_S9_EEENS6_IJNS7_ILi1EEESI_SI_EEESC_SE_Li128ELb1ELb1ELb0ELb0EEENS1_19SingleTileSchedulerILb1ELb0ELb1ELi128EEEEEEEEEvNT_6ParamsE,"",@"SHT_CUDA_INFO"
	.sectionflags	@""
	.align	4


	//----- nvinfo : EIATTR_CUDA_API_VERSION
	.align		4
        /*0000*/ 	.byte	0x04, 0x37
        /*0002*/ 	.short	(.L_90 - .L_89)
.L_89:
        /*0004*/ 	.word	0x00000082


	//----- nvinfo : EIATTR_KPARAM_INFO
	.align		4
.L_90:
        /*0008*/ 	.byte	0x04, 0x17
        /*000a*/ 	.short	(.L_92 - .L_91)
.L_91:
        /*000c*/ 	.word	0x00000000
        /*0010*/ 	.short	0x0000
        /*0012*/ 	.short	0x0000
        /*0014*/ 	.byte	0x00, 0xf0, 0x61, 0x10


	//----- nvinfo : EIATTR_SPARSE_MMA_MASK
	.align		4
.L_92:
        /*0018*/ 	.byte	0x03, 0x50
        /*001a*/ 	.short	0x0000


	//----- nvinfo : EIATTR_MAXREG_COUNT
	.align		4
        /*001c*/ 	.byte	0x03, 0x1b
        /*001e*/ 	.short	0x00ff


	//----- nvinfo : EIATTR_MERCURY_ISA_VERSION
	.align		4
        /*0020*/ 	.byte	0x03, 0x5f
        /*0022*/ 	.short	0x0101


	//----- nvinfo : EIATTR_EXIT_INSTR_OFFSETS
	.align		4
        /*0024*/ 	.byte	0x04, 0x1c
        /*0026*/ 	.short	(.L_94 - .L_93)


	//   ....[0]....
.L_93:
        /*0028*/ 	.word	0x00000010


	//----- nvinfo : EIATTR_MAX_THREADS
	.align		4
.L_94:
        /*002c*/ 	.byte	0x04, 0x05
        /*002e*/ 	.short	(.L_96 - .L_95)
.L_95:
        /*0030*/ 	.word	0x00000080
        /*0034*/ 	.word	0x00000001
        /*0038*/ 	.word	0x00000001


	//----- nvinfo : EIATTR_CBANK_PARAM_SIZE
	.align		4
.L_96:
        /*003c*/ 	.byte	0x03, 0x19
        /*003e*/ 	.short	0x0418


	//----- nvinfo : EIATTR_PARAM_CBANK
	.align		4
        /*0040*/ 	.byte	0x04, 0x0a
        /*0042*/ 	.short	(.L_98 - .L_97)
	.align		4
.L_97:
        /*0044*/ 	.word	index@(.nv.constant0._ZN7cutlass13device_kernelIN5flash19enable_sm80_to_sm89INS1_16FlashAttnFwdSm80INS1_25CollectiveMainloopFwdSm80ILi4ELi1ELb0EN4cute5tupleIJNS5_1CILi128EEENS7_ILi64EEENS7_ILi96EEEEEELi96ENS_6half_tEfNS_4arch4Sm80ELb0ELb0ELb0ELb1ELb1ELb1ELb1ELb0EEENS1_21CollectiveEpilogueFwdINS6_IJS8_SA_S9_EEENS6_IJNS7_ILi1EEESI_SI_EEESC_SE_Li128ELb1ELb1ELb0ELb0EEENS1_19SingleTileSchedulerILb1ELb0ELb1ELi128EEEEEEEEEvNT_6ParamsE)
        /*0048*/ 	.short	0x0210
        /*004a*/ 	.short	0x0418


	//----- nvinfo : EIATTR_SW_WAR
	.align		4
.L_98:
        /*004c*/ 	.byte	0x04, 0x36
        /*004e*/ 	.short	(.L_100 - .L_99)
.L_99:
        /*0050*/ 	.word	0x00000008
.L_100:


//--------------------- .nv.info._ZN7cutlass13device_kernelIN5flash19enable_sm80_to_sm89INS1_16FlashAttnFwdSm80INS1_25CollectiveMainloopFwdSm80ILi4ELi1ELb0EN4cute5tupleIJNS5_1CILi128EEENS7_ILi48EEENS7_ILi96EEEEEELi96ENS_6half_tEfNS_4arch4Sm80ELb0ELb1ELb0ELb0ELb1ELb0ELb1ELb0EEENS1_21CollectiveEpilogueFwdINS6_IJS8_SA_S9_EEENS6_IJNS7_ILi1EEESI_SI_EEESC_SE_Li128ELb0ELb1ELb0ELb0EEENS1_19SingleTileSchedulerILb0ELb0ELb1ELi128EEEEEEEEEvNT_6ParamsE --------------------------
	.section	.nv.info._ZN7cutlass13device_kernelIN5flash19enable_sm80_to_sm89INS1_16FlashAttnFwdSm80INS1_25CollectiveMainloopFwdSm80ILi4ELi1ELb0EN4cute5tupleIJNS5_1CILi128EEENS7_ILi48EEENS7_ILi96EEEEEELi96ENS_6half_tEfNS_4arch4Sm80ELb0ELb1ELb0ELb0ELb1ELb0ELb1ELb0EEENS1_21CollectiveEpilogueFwdINS6_IJS8_SA_S9_EEENS6_IJNS7_ILi1EEESI_SI_EEESC_SE_Li128ELb0ELb1ELb0ELb0EEENS1_19SingleTileSchedulerILb0ELb0ELb1ELi128EEEEEEEEEvNT_6ParamsE,"",@"SHT_CUDA_INFO"
	.sectionflags	@""
	.align	4


	//----- nvinfo : EIATTR_CUDA_API_VERSION
	.align		4
        /*0000*/ 	.byte	0x04, 0x37
        /*0002*/ 	.short	(.L_102 - .L_101)
.L_101:
        /*0004*/ 	.word	0x00000082


	//----- nvinfo : EIATTR_KPARAM_INFO
	.align		4
.L_102:
        /*0008*/ 	.byte	0x04, 0x17
        /*000a*/ 	.short	(.L_104 - .L_103)
.L_103:
        /*000c*/ 	.word	0x00000000
        /*0010*/ 	.short	0x0000
        /*0012*/ 	.short	0x0000
        /*0014*/ 	.byte	0x00, 0xf0, 0x61, 0x10


	//----- nvinfo : EIATTR_SPARSE_MMA_MASK
	.align		4
.L_104:
        /*0018*/ 	.byte	0x03, 0x50
        /*001a*/ 	.short	0x0000


	//----- nvinfo : EIATTR_MAXREG_COUNT
	.align		4
        /*001c*/ 	.byte	0x03, 0x1b
        /*001e*/ 	.short	0x00ff


	//----- nvinfo : EIATTR_MERCURY_ISA_VERSION
	.align		4
        /*0020*/ 	.byte	0x03, 0x5f
        /*0022*/ 	.short	0x0101


	//----- nvinfo : EIATTR_EXIT_INSTR_OFFSETS
	.align		4
        /*0024*/ 	.byte	0x04, 0x1c
        /*0026*/ 	.short	(.L_106 - .L_105)


	//   ....[0]....
.L_105:
        /*0028*/ 	.word	0x00000010


	//----- nvinfo : EIATTR_MAX_THREADS
	.align		4
.L_106:
        /*002c*/ 	.byte	0x04, 0x05
        /*002e*/ 	.short	(.L_108 - .L_107)
.L_107:
        /*0030*/ 	.word	0x00000080
        /*0034*/ 	.word	0x00000001
        /*0038*/ 	.word	0x00000001


	//----- nvinfo : EIATTR_CBANK_PARAM_SIZE
	.align		4
.L_108:
        /*003c*/ 	.byte	0x03, 0x19
        /*003e*/ 	.short	0x0418


	//----- nvinfo : EIATTR_PARAM_CBANK
	.align		4
        /*0040*/ 	.byte	0x04, 0x0a
        /*0042*/ 	.short	(.L_110 - .L_109)
	.align		4
.L_109:
        /*0044*/ 	.word	index@(.nv.constant0._ZN7cutlass13device_kernelIN5flash19enable_sm80_to_sm89INS1_16FlashAttnFwdSm80INS1_25CollectiveMainloopFwdSm80ILi4ELi1ELb0EN4cute5tupleIJNS5_1CILi128EEENS7_ILi48EEENS7_ILi96EEEEEELi96ENS_6half_tEfNS_4arch4Sm80ELb0ELb1ELb0ELb0ELb1ELb0ELb1ELb0EEENS1_21CollectiveEpilogueFwdINS6_IJS8_SA_S9_EEENS6_IJNS7_ILi1EEESI_SI_EEESC_SE_Li128ELb0ELb1ELb0ELb0EEENS1_19SingleTileSchedulerILb0ELb0ELb1ELi128EEEEEEEEEvNT_6ParamsE)
        /*0048*/ 	.short	0x0210
        /*004a*/ 	.short	0x0418


	//----- nvinfo : EIATTR_SW_WAR
	.align		4
.L_110:
        /*004c*/ 	.byte	0x04, 0x36
        /*004e*/ 	.short	(.L_112 - .L_111)
.L_111:
        /*0050*/ 	.word	0x00000008
.L_112:


//--------------------- .nv.info._ZN7cutlass13device_kernelIN5flash19enable_sm80_to_sm89INS1_16FlashAttnFwdSm80INS1_25CollectiveMainloopFwdSm80ILi4ELi1ELb0EN4cute5tupleIJNS5_1CILi128EEENS7_ILi48EEENS7_ILi96EEEEEELi96ENS_6half_tEfNS_4arch4Sm80ELb0ELb1ELb0ELb1ELb1ELb0ELb1ELb0EEENS1_21CollectiveEpilogueFwdINS6_IJS8_SA_S9_EEENS6_IJNS7_ILi1EEESI_SI_EEESC_SE_Li128ELb1ELb1ELb0ELb0EEENS1_19SingleTileSchedulerILb1ELb0ELb1ELi128EEEEEEEEEvNT_6ParamsE --------------------------
	.section	.nv.info._ZN7cutlass13device_kernelIN5flash19enable_sm80_to_sm89INS1_16FlashAttnFwdSm80INS1_25CollectiveMainloopFwdSm80ILi4ELi1ELb0EN4cute5tupleIJNS5_1CILi128EEENS7_ILi48EEENS7_ILi96EEEEEELi96ENS_6half_tEfNS_4arch4Sm80ELb0ELb1ELb0ELb1ELb1ELb0ELb1ELb0EEENS1_21CollectiveEpilogueFwdINS6_IJS8_SA_S9_EEENS6_IJNS7_ILi1EEESI_SI_EEESC_SE_Li128ELb1ELb1ELb0ELb0EEENS1_19SingleTileSchedulerILb1ELb0ELb1ELi128EEEEEEEEEvNT_6ParamsE,"",@"SHT_CUDA_INFO"
	.sectionflags	@""
	.align	4


	//----- nvinfo : EIATTR_CUDA_API_VERSION
	.align		4
        /*0000*/ 	.byte	0x04, 0x37
        /*0002*/ 	.short	(.L_114 - .L_113)
.L_113:
        /*0004*/ 	.word	0x00000082


	//----- nvinfo : EIATTR_KPARAM_INFO
	.align		4
.L_114:
        /*0008*/ 	.byte	0x04, 0x17
        /*000a*/ 	.short	(.L_116 - .L_115)
.L_115:
        /*000c*/ 	.word	0x00000000
        /*0010*/ 	.short	0x0000
        /*0012*/ 	.short	0x0000
        /*0014*/ 	.byte	0x00, 0xf0, 0x61, 0x10


	//----- nvinfo : EIATTR_SPARSE_MMA_MASK
	.align		4
.L_116:
        /*0018*/ 	.byte	0x03, 0x50
        /*001a*/ 	.short	0x0000


	//----- nvinfo : EIATTR_MAXREG_COUNT
	.align		4
        /*001c*/ 	.byte	0x03, 0x1b
        /*001e*/ 	.short	0x00ff


	//----- nvinfo : EIATTR_MERCURY_ISA_VERSION
	.align		4
        /*0020*/ 	.byte	0x03, 0x5f
        /*0022*/ 	.short	0x0101


	//----- nvinfo : EIATTR_EXIT_INSTR_OFFSETS
	.align		4
        /*0024*/ 	.byte	0x04, 0x1c
        /*0026*/ 	.short	(.L_118 - .L_117)


	//   ....[0]....
.L_117:
        /*0028*/ 	.word	0x00000010


	//----- nvinfo : EIATTR_MAX_THREADS
	.align		4
.L_118:
        /*002c*/ 	.byte	0x04, 0x05
        /*002e*/ 	.short	(.L_120 - .L_119)
.L_119:
        /*0030*/ 	.word	0x00000080
        /*0034*/ 	.word	0x00000001
        /*0038*/ 	.word	0x00000001


	//----- nvinfo : EIATTR_CBANK_PARAM_SIZE
	.align		4
.L_120:
        /*003c*/ 	.byte	0x03, 0x19
        /*003e*/ 	.short	0x0418


	//----- nvinfo : EIATTR_PARAM_CBANK
	.align		4
        /*0040*/ 	.byte	0x04, 0x0a
        /*0042*/ 	.short	(.L_122 - .L_121)
	.align		4
.L_121:
        /*0044*/ 	.word	index@(.nv.constant0._ZN7cutlass13device_kernelIN5flash19enable_sm80_to_sm89INS1_16FlashAttnFwdSm80INS1_25CollectiveMainloopFwdSm80ILi4ELi1ELb0EN4cute5tupleIJNS5_1CILi128EEENS7_ILi48EEENS7_ILi96EEEEEELi96ENS_6half_tEfNS_4arch4Sm80ELb0ELb1ELb0ELb1ELb1ELb0ELb1ELb0EEENS1_21CollectiveEpilogueFwdINS6_IJS8_SA_S9_EEENS6_IJNS7_ILi1EEESI_SI_EEESC_SE_Li128ELb1ELb1ELb0ELb0EEENS1_19SingleTileSchedulerILb1ELb0ELb1ELi128EEEEEEEEEvNT_6ParamsE)
        /*0048*/ 	.short	0x0210
        /*004a*/ 	.short	0x0418


	//----- nvinfo : EIATTR_SW_WAR
	.align		4
.L_122:
        /*004c*/ 	.byte	0x04, 0x36
        /*004e*/ 	.short	(.L_124 - .L_123)
.L_123:
        /*0050*/ 	.word	0x00000008
.L_124:


//--------------------- .nv.info._ZN7cutlass13device_kernelIN5flash19enable_sm80_to_sm89INS1_16FlashAttnFwdSm80INS1_25CollectiveMainloopFwdSm80ILi4ELi1ELb0EN4cute5tupleIJNS5_1CILi128EEENS7_ILi48EEENS7_ILi96EEEEEELi96ENS_6half_tEfNS_4arch4Sm80ELb0ELb1ELb0ELb1ELb1ELb1ELb1ELb0EEENS1_21CollectiveEpilogueFwdINS6_IJS8_SA_S9_EEENS6_IJNS7_ILi1EEESI_SI_EEESC_SE_Li128ELb1ELb1ELb0ELb0EEENS1_19SingleTileSchedulerILb1ELb0ELb1ELi128EEEEEEEEEvNT_6ParamsE --------------------------
	.section	.nv.info._ZN7cutlass13device_kernelIN5flash19enable_sm80_to_sm89INS1_16FlashAttnFwdSm80INS1_25CollectiveMainloopFwdSm80ILi4ELi1ELb0EN4cute5tupleIJNS5_1CILi128EEENS7_ILi48EEENS7_ILi96EEEEEELi96ENS_6half_tEfNS_4arch4Sm80ELb0ELb1ELb0ELb1ELb1ELb1ELb1ELb0EEENS1_21CollectiveEpilogueFwdINS6_IJS8_SA_S9_EEENS6_IJNS7_ILi1EEESI_SI_EEESC_SE_Li128ELb1ELb1ELb0ELb0EEENS1_19SingleTileSchedulerILb1ELb0ELb1ELi128EEEEEEEEEvNT_6ParamsE,"",@"SHT_CUDA_INFO"
	.sectionflags	@""
	.align	4


	//----- nvinfo : EIATTR_CUDA_API_VERSION
	.align		4
        /*0000*/ 	.byte	0x04, 0x37
        /*0002*/ 	.short	(.L_126 - .L_125)
.L_125:
        /*0004*/ 	.word	0x00000082


	//----- nvinfo : EIATTR_KPARAM_INFO
	.align		4
.L_126:
        /*0008*/ 	.byte	0x04, 0x17
        /*000a*/ 	.short	(.L_128 - .L_127)
.L_127:
        /*000c*/ 	.word	0x00000000
        /*0010*/ 	.short	0x0000
        /*0012*/ 	.short	0x0000
        /*0014*/ 	.byte	0x00, 0xf0, 0x61, 0x10


	//----- nvinfo : EIATTR_SPARSE_MMA_MASK
	.align		4
.L_128:
        /*0018*/ 	.byte	0x03, 0x50
        /*001a*/ 	.short	0x0000


	//----- nvinfo : EIATTR_MAXREG_COUNT
	.align		4
        /*001c*/ 	.byte	0x03, 0x1b
        /*001e*/ 	.short	0x00ff


	//----- nvinfo : EIATTR_MERCURY_ISA_VERSION
	.align		4
        /*0020*/ 	.byte	0x03, 0x5f
        /*0022*/ 	.short	0x0101


	//----- nvinfo : EIATTR_EXIT_INSTR_OFFSETS
	.align		4
        /*0024*/ 	.byte	0x04, 0x1c
        /*0026*/ 	.short	(.L_130 - .L_129)


	//   ....[0]....
.L_129:
        /*0028*/ 	.word	0x00000010


	//----- nvinfo : EIATTR_MAX_THREADS
	.align		4
.L_130:
        /*002c*/ 	.byte	0x04, 0x05
        /*002e*/ 	.short	(.L_132 - .L_131)
.L_131:
        /*0030*/ 	.word	0x00000080
        /*0034*/ 	.word	0x00000001
        /*0038*/ 	.word	0x00000001


	//----- nvinfo : EIATTR_CBANK_PARAM_SIZE
	.align		4
.L_132:
        /*003c*/ 	.byte	0x03, 0x19
        /*003e*/ 	.short	0x0418


	//----- nvinfo : EIATTR_PARAM_CBANK
	.align		4
        /*0040*/ 	.byte	0x04, 0x0a
        /*0042*/ 	.short	(.L_134 - .L_133)
	.align		4
.L_133:
        /*0044*/ 	.word	index@(.nv.constant0._ZN7cutlass13device_kernelIN5flash19enable_sm80_to_sm89INS1_16FlashAttnFwdSm80INS1_25CollectiveMainloopFwdSm80ILi4ELi1ELb0EN4cute5tupleIJNS5_1CILi128EEENS7_ILi48EEENS7_ILi96EEEEEELi96ENS_6half_tEfNS_4arch4Sm80ELb0ELb1ELb0ELb1ELb1ELb1ELb1ELb0EEENS1_21CollectiveEpilogueFwdINS6_IJS8_SA_S9_EEENS6_IJNS7_ILi1EEESI_SI_EEESC_SE_Li128ELb1ELb1ELb0ELb0EEENS1_19SingleTileSchedulerILb1ELb0ELb1ELi128EEEEEEEEEvNT_6ParamsE)
        /*0048*/ 	.short	0x0210
        /*004a*/ 	.short	0x0418


	//----- nvinfo : EIATTR_SW_WAR
	.align		4
.L_134:
        /*004c*/ 	.byte	0x04, 0x36
        /*004e*/ 	.short	(.L_136 - .L_135)
.L_135:
        /*0050*/ 	.word	0x00000008
.L_136:


//--------------------- .nv.info._ZN7cutlass13device_kernelIN5flash19enable_sm80_to_sm89INS1_16FlashAttnFwdSm80INS1_25CollectiveMainloopFwdSm80ILi4ELi1ELb0EN4cute5tupleIJNS5_1CILi128EEENS7_ILi64EEENS7_ILi96EEEEEELi96ENS_6half_tEfNS_4arch4Sm80ELb1ELb0ELb0ELb0ELb1ELb0ELb1ELb0EEENS1_21CollectiveEpilogueFwdINS6_IJS8_SA_S9_EEENS6_IJNS7_ILi1EEESI_SI_EEESC_SE_Li128ELb0ELb1ELb0ELb0EEENS1_30DynamicPersistentTileSchedulerILi128ELi128ELb0ELb1ELb0EEEEEEEEEvNT_6ParamsE --------------------------
	.section	.nv.info._ZN7cutlass13device_kernelIN5flash19enable_sm80_to_sm89INS1_16FlashAttnFwdSm80INS1_25CollectiveMainloopFwdSm80ILi4ELi1ELb0EN4cute5tupleIJNS5_1CILi128EEENS7_ILi64EEENS7_ILi96EEEEEELi96ENS_6half_tEfNS_4arch4Sm80ELb1ELb0ELb0ELb0ELb1ELb0ELb1ELb0EEENS1_21CollectiveEpilogueFwdINS6_IJS8_SA_S9_EEENS6_IJNS7_ILi1EEESI_SI_EEESC_SE_Li128ELb0ELb1ELb0ELb0EEENS1_30DynamicPersistentTileSchedulerILi128ELi128ELb0ELb1ELb0EEEEEEEEEvNT_6ParamsE,"",@"SHT_CUDA_INFO"
	.sectionflags	@""
	.align	4


	//----- nvinfo : EIATTR_CUDA_API_VERSION
	.align		4
        /*0000*/ 	.byte	0x04, 0x37
        /*0002*/ 	.short	(.L_138 - .L_137)
.L_137:
        /*0004*/ 	.word	0x00000082


	//----- nvinfo : EIATTR_KPARAM_INFO
	.align		4
.L_138:
        /*0008*/ 	.byte	0x04, 0x17
        /*000a*/ 	.short	(.L_140 - .L_139)
.L_139:
        /*000c*/ 	.word	0x00000000
        /*0010*/ 	.short	0x0000
        /*0012*/ 	.short	0x0000
        /*0014*/ 	.byte	0x00, 0xf0, 0xa1, 0x10


	//----- nvinfo : EIATTR_SPARSE_MMA_MASK
	.align		4
.L_140:
        /*0018*/ 	.byte	0x03, 0x50
        /*001a*/ 	.short	0x0000


	//----- nvinfo : EIATTR_MAXREG_COUNT
	.align		4
        /*001c*/ 	.byte	0x03, 0x1b
        /*001e*/ 	.short	0x00ff


	//----- nvinfo : EIATTR_MERCURY_ISA_VERSION
	.align		4
        /*0020*/ 	.byte	0x03, 0x5f
        /*0022*/ 	.short	0x0101


	//----- nvinfo : EIATTR_EXIT_INSTR_OFFSETS
	.align		4
        /*0024*/ 	.byte	0x04, 0x1c
        /*0026*/ 	.short	(.L_142 - .L_141)


	//   ....[0]....
.L_141:
        /*0028*/ 	.word	0x00000010


	//----- nvinfo : EIATTR_MAX_THREADS
	.align		4
.L_142:
        /*002c*/ 	.byte	0x04, 0x05
        /*002e*/ 	.short	(.L_144 - .L_143)
.L_143:
        /*0030*/ 	.word	0x00000080
        /*0034*/ 	.word	0x00000001
        /*0038*/ 	.word	0x00000001


	//----- nvinfo : EIATTR_CBANK_PARAM_SIZE
	.align		4
.L_144:
        /*003c*/ 	.byte	0x03, 0x19
        /*003e*/ 	.short	0x0428


	//----- nvinfo : EIATTR_PARAM_CBANK
	.align		4
        /*0040*/ 	.byte	0x04, 0x0a
        /*0042*/ 	.short	(.L_146 - .L_145)
	.align		4
.L_145:
        /*0044*/ 	.word	index@(.nv.constant0._ZN7cutlass13device_kernelIN5flash19enable_sm80_to_sm89INS1_16FlashAttnFwdSm80INS1_25CollectiveMainloopFwdSm80ILi4ELi1ELb0EN4cute5tupleIJNS5_1CILi128EEENS7_ILi64EEENS7_ILi96EEEEEELi96ENS_6half_tEfNS_4arch4Sm80ELb1ELb0ELb0ELb0ELb1ELb0ELb1ELb0EEENS1_21CollectiveEpilogueFwdINS6_IJS8_SA_S9_EEENS6_IJNS7_ILi1EEESI_SI_EEESC_SE_Li128ELb0ELb1ELb0ELb0EEENS1_30DynamicPersistentTileSchedulerILi128ELi128ELb0ELb1ELb0EEEEEEEEEvNT_6ParamsE)
        /*0048*/ 	.short	0x0210
        /*004a*/ 	.short	0x0428


	//----- nvinfo : EIATTR_SW_WAR
	.align		4
.L_146:
        /*004c*/ 	.byte	0x04, 0x36
        /*004e*/ 	.short	(.L_148 - .L_147)
.L_147:
        /*0050*/ 	.word	0x00000008
.L_148:


//--------------------- .nv.info._ZN7cutlass13device_kernelIN5flash19enable_sm80_to_sm89INS1_16FlashAttnFwdSm80INS1_25CollectiveMainloopFwdSm80ILi4ELi1ELb0EN4cute5tupleIJNS5_1CILi128EEENS7_ILi64EEENS7_ILi96EEEEEELi96ENS_6half_tEfNS_4arch4Sm80ELb1ELb0ELb0ELb1ELb1ELb0ELb1ELb0EEENS1_21CollectiveEpilogueFwdINS6_IJS8_SA_S9_EEENS6_IJNS7_ILi1EEESI_SI_EEESC_SE_Li128ELb1ELb1ELb0ELb0EEENS1_19SingleTileSchedulerILb1ELb0ELb1ELi128EEEEEEEEEvNT_6ParamsE --------------------------
	.section	.nv.info._ZN7cutlass13device_kernelIN5flash19enable_sm80_to_sm89INS1_16FlashAttnFwdSm80INS1_25CollectiveMainloopFwdSm80ILi4ELi1ELb0EN4cute5tupleIJNS5_1CILi128EEENS7_ILi64EEENS7_ILi96EEEEEELi96ENS_6half_tEfNS_4arch4Sm80ELb1ELb0ELb0ELb1ELb1ELb0ELb1ELb0EEENS1_21CollectiveEpilogueFwdINS6_IJS8_SA_S9_EEENS6_IJNS7_ILi1EEESI_SI_EEESC_SE_Li128ELb1ELb1ELb0ELb0EEENS1_19SingleTileSchedulerILb1ELb0ELb1ELi128EEEEEEEEEvNT_6ParamsE,"",@"SHT_CUDA_INFO"
	.sectionflags	@""
	.align	4


	//----- nvinfo : EIATTR_CUDA_API_VERSION
	.align		4
        /*0000*/ 	.byte	0x04, 0x37
        /*0002*/ 	.short	(.L_150 - .L_149)
.L_149:
        /*0004*/ 	.word	0x00000082


	//----- nvinfo : EIATTR_KPARAM_INFO
	.align		4
.L_150:
        /*0008*/ 	.byte	0x04, 0x17
        /*000a*/ 	.short	(.L_152 - .L_151)
.L_151:
        /*000c*/ 	.word	0x00000000
        /*0010*/ 	.short	0x0000
        /*0012*/ 	.short	0x0000
        /*0014*/ 	.byte	0x00, 0xf0, 0x61, 0x10


	//----- nvinfo : EIATTR_SPARSE_MMA_MASK
	.align		4
.L_152:
        /*0018*/ 	.byte	0x03, 0x50
        /*001a*/ 	.short	0x0000


	//----- nvinfo : EIATTR_MAXREG_COUNT
	.align		4
        /*001c*/ 	.byte	0x03, 0x1b
        /*001e*/ 	.short	0x00ff


	//----- nvinfo : EIATTR_MERCURY_ISA_VERSION
	.align		4
        /*0020*/ 	.byte	0x03, 0x5f
        /*0022*/ 	.short	0x0101


	//----- nvinfo : EIATTR_EXIT_INSTR_OFFSETS
	.align		4
        /*0024*/ 	.byte	0x04, 0x1c
        /*0026*/ 	.short	(.L_154 - .L_153)


	//   ....[0]....
.L_153:
        /*0028*/ 	.word	0x00000010


	//----- nvinfo : EIATTR_MAX_THREADS
	.align		4
.L_154:
        /*002c*/ 	.byte	0x04, 0x05
        /*002e*/ 	.short	(.L_156 - .L_155)
.L_155:
        /*0030*/ 	.word	0x00000080
        /*0034*/ 	.word	0x00000001
        /*0038*/ 	.word	0x00000001


	//----- nvinfo : EIATTR_CBANK_PARAM_SIZE
	.align		4
.L_156:
        /*003c*/ 	.byte	0x03, 0x19
        /*003e*/ 	.short	0x0418


	//----- nvinfo : EIATTR_PARAM_CBANK
	.align		4
        /*0040*/ 	.byte	0x04, 0x0a
        /*0042*/ 	.short	(.L_158 - .L_157)
	.align		4
.L_157:
        /*0044*/ 	.word	index@(.nv.constant0._ZN7cutlass13device_kernelIN5flash19enable_sm80_to_sm89INS1_16FlashAttnFwdSm80INS1_25CollectiveMainloopFwdSm80ILi4ELi1ELb0EN4cute5tupleIJNS5_1CILi128EEENS7_ILi64EEENS7_ILi96EEEEEELi96ENS_6half_tEfNS_4arch4Sm80ELb1ELb0ELb0ELb1ELb1ELb0ELb1ELb0EEENS1_21CollectiveEpilogueFwdINS6_IJS8_SA_S9_EEENS6_IJNS7_ILi1EEESI_SI_EEESC_SE_Li128ELb1ELb1ELb0ELb0EEENS1_19SingleTileSchedulerILb1ELb0ELb1ELi128EEEEEEEEEvNT_6ParamsE)
        /*0048*/ 	.short	0x0210
        /*004a*/ 	.short	0x0418


	//----- nvinfo : EIATTR_SW_WAR
	.align		4
.L_158:
        /*004c*/ 	.byte	0x04, 0x36
        /*004e*/ 	.short	(.L_160 - .L_159)
.L_159:
        /*0050*/ 	.word	0x00000008
.L_160:


//--------------------- .nv.info._ZN7cutlass13device_kernelIN5flash19enable_sm80_to_sm89INS1_16FlashAttnFwdSm80INS1_25CollectiveMainloopFwdSm80ILi4ELi1ELb0EN4cute5tupleIJNS5_1CILi128EEENS7_ILi64EEENS7_ILi96EEEEEELi96ENS_6half_tEfNS_4arch4Sm80ELb1ELb0ELb0ELb1ELb1ELb1ELb1ELb0EEENS1_21CollectiveEpilogueFwdINS6_IJS8_SA_S9_EEENS6_IJNS7_ILi1EEESI_SI_EEESC_SE_Li128ELb1ELb1ELb0ELb0EEENS1_19SingleTileSchedulerILb1ELb0ELb1ELi128EEEEEEEEEvNT_6ParamsE --------------------------
	.section	.nv.info._ZN7cutlass13device_kernelIN5flash19enable_sm80_to_sm89INS1_16FlashAttnFwdSm80INS1_25CollectiveMainloopFwdSm80ILi4ELi1ELb0EN4cute5tupleIJNS5_1CILi128EEENS7_ILi64EEENS7_ILi96EEEEEELi96ENS_6half_tEfNS_4arch4Sm80ELb1ELb0ELb0ELb1ELb1ELb1ELb1ELb0EEENS1_21CollectiveEpilogueFwdINS6_IJS8_SA_S9_EEENS6_IJNS7_ILi1EEESI_SI_EEESC_SE_Li128ELb1ELb1ELb0ELb0EEENS1_19SingleTileSchedulerILb1ELb0ELb1ELi128EEEEEEEEEvNT_6ParamsE,"",@"SHT_CUDA_INFO"
	.sectionflags	@""
	.align	4


	//----- nvinfo : EIATTR_CUDA_API_VERSION
	.align		4
        /*0000*/ 	.byte	0x04, 0x37
        /*0002*/ 	.short	(.L_162 - .L_161)
.L_161:
        /*0004*/ 	.word	0x00000082


	//----- nvinfo : EIATTR_KPARAM_INFO
	.align		4
.L_162:
        /*0008*/ 	.byte	0x04, 0x17
        /*000a*/ 	.short	(.L_164 - .L_163)
.L_163:
        /*000c*/ 	.word	0x00000000
        /*0010*/ 	.short	0x0000
        /*0012*/ 	.short	0x0000
        /*0014*/ 	.byte	0x00, 0xf0, 0x61, 0x10


	//----- nvinfo : EIATTR_SPARSE_MMA_MASK
	.align		4
.L_164:
        /*0018*/ 	.byte	0x03, 0x50
        /*001a*/ 	.short	0x0000


	//----- nvinfo : EIATTR_MAXREG_COUNT
	.align		4
        /*001c*/ 	.byte	0x03, 0x1b
        /*001e*/ 	.short	0x00ff


	//----- nvinfo : EIATTR_MERCURY_ISA_VERSION
	.align		4
        /*0020*/ 	.byte	0x03, 0x5f
        /*0022*/ 	.short	0x0101


	//----- nvinfo : EIATTR_EXIT_INSTR_OFFSETS
	.align		4
        /*0024*/ 	.byte	0x04, 0x1c
        /*0026*/ 	.short	(.L_166 - .L_165)


	//   ....[0]....
.L_165:
        /*0028*/ 	.word	0x00000010


	//----- nvinfo : EIATTR_MAX_THREADS
	.align		4
.L_166:
        /*002c*/ 	.byte	0x04, 0x05
        /*002e*/ 	.short	(.L_168 - .L_167)
.L_167:
        /*0030*/ 	.word	0x00000080
        /*0034*/ 	.word	0x00000001
        /*0038*/ 	.word	0x00000001


	//----- nvinfo : EIATTR_CBANK_PARAM_SIZE
	.align		4
.L_168:
        /*003c*/ 	.byte	0x03, 0x19
        /*003e*/ 	.short	0x0418


	//----- nvinfo : EIATTR_PARAM_CBANK
	.align		4
        /*0040*/ 	.byte	0x04, 0x0a
        /*0042*/ 	.short	(.L_170 - .L_169)
	.align		4
.L_169:
        /*0044*/ 	.word	index@(.nv.constant0._ZN7cutlass13device_kernelIN5flash19enable_sm80_to_sm89INS1_16FlashAttnFwdSm80INS1_25CollectiveMainloopFwdSm80ILi4ELi1ELb0EN4cute5tupleIJNS5_1CILi128EEENS7_ILi64EEENS7_ILi96EEEEEELi96ENS_6half_tEfNS_4arch4Sm80ELb1ELb0ELb0ELb1ELb1ELb1ELb1ELb0EEENS1_21CollectiveEpilogueFwdINS6_IJS8_SA_S9_EEENS6_IJNS7_ILi1EEESI_SI_EEESC_SE_Li128ELb1ELb1ELb0ELb0EEENS1_19SingleTileSchedulerILb1ELb0ELb1ELi128EEEEEEEEEvNT_6ParamsE)
        /*0048*/ 	.short	0x0210
        /*004a*/ 	.short	0x0418


	//----- nvinfo : EIATTR_SW_WAR
	.align		4
.L_170:
        /*004c*/ 	.byte	0x04, 0x36
        /*004e*/ 	.short	(.L_172 - .L_171)
.L_171:
        /*0050*/ 	.word	0x00000008
.L_172:


//--------------------- .nv.callgraph             --------------------------
	.section	.nv.callgraph,"",@"SHT_CUDA_CALLGRAPH"
	.align	4
	.sectionentsize	8
	.align		4
        /*0000*/ 	.word	0x00000000
	.align		4
        /*0004*/ 	.word	0xffffffff
	.align		4
        /*0008*/ 	.word	0x00000000
	.align		4
        /*000c*/ 	.word	0xfffffffe
	.align		4
        /*0010*/ 	.word	0x00000000
	.align		4
        /*0014*/ 	.word	0xfffffffd
	.align		4
        /*0018*/ 	.word	0x00000000
	.align		4
        /*001c*/ 	.word	0xfffffffc


//--------------------- .nv.constant4             --------------------------
	.section	.nv.constant4,"a",@progbits
	.align	8
	.align		8
.nv.constant4:
        /*0000*/ 	.dword	_ZN71_INTERNAL_e3d9369f_35_flash_fwd_hdim96_fp16_paged_sm80_cu_f3e6f9ee_37124cuda3std3__45__cpo5beginE
	.align		8
        /*0008*/ 	.dword	_ZN71_INTERNAL_e3d9369f_35_flash_fwd_hdim96_fp16_paged_sm80_cu_f3e6f9ee_37124cuda3std3__45__cpo3endE
	.align		8
        /*0010*/ 	.dword	_ZN71_INTERNAL_e3d9369f_35_flash_fwd_hdim96_fp16_paged_sm80_cu_f3e6f9ee_37124cuda3std3__45__cpo6cbeginE
	.align		8
        /*0018*/ 	.dword	_ZN71_INTERNAL_e3d9369f_35_flash_fwd_hdim96_fp16_paged_sm80_cu_f3e6f9ee_37124cuda3std3__45__cpo4cendE
	.align		8
        /*0020*/ 	.dword	_ZN71_INTERNAL_e3d9369f_35_flash_fwd_hdim96_fp16_paged_sm80_cu_f3e6f9ee_37124cuda3std3__473_GLOBAL__N__e3d9369f_35_flash_fwd_hdim96_fp16_paged_sm80_cu_f3e6f9ee_37126ignoreE
	.align		8
        /*0028*/ 	.dword	_ZN71_INTERNAL_e3d9369f_35_flash_fwd_hdim96_fp16_paged_sm80_cu_f3e6f9ee_37124cuda3std3__419piecewise_constructE
	.align		8
        /*0030*/ 	.dword	_ZN71_INTERNAL_e3d9369f_35_flash_fwd_hdim96_fp16_paged_sm80_cu_f3e6f9ee_37124cuda3std3__48in_placeE
	.align		8
        /*0038*/ 	.dword	_ZN71_INTERNAL_e3d9369f_35_flash_fwd_hdim96_fp16_paged_sm80_cu_f3e6f9ee_37124cuda3std6ranges3__45__cpo4swapE
	.align		8
        /*0040*/ 	.dword	_ZN71_INTERNAL_e3d9369f_35_flash_fwd_hdim96_fp16_paged_sm80_cu_f3e6f9ee_37124cuda3std6ranges3__45__cpo9iter_moveE
	.align		8
        /*0048*/ 	.dword	_ZN71_INTERNAL_e3d9369f_35_flash_fwd_hdim96_fp16_paged_sm80_cu_f3e6f9ee_37124cute7productE
	.align		8
        /*0050*/ 	.dword	_ZN71_INTERNAL_e3d9369f_35_flash_fwd_hdim96_fp16_paged_sm80_cu_f3e6f9ee_37124cute1_E


//--------------------- .text._ZN7cutlass13device_kernelIN5flash19enable_sm80_to_sm89INS1_16FlashAttnFwdSm80INS1_25CollectiveMainloopFwdSm80ILi4ELi1ELb0EN4cute5tupleIJNS5_1CILi128EEENS7_ILi64EEENS7_ILi96EEEEEELi96ENS_6half_tEfNS_4arch4Sm80ELb0ELb0ELb0ELb0ELb1ELb0ELb1ELb0EEENS1_21CollectiveEpilogueFwdINS6_IJS8_SA_S9_EEENS6_IJNS7_ILi1EEESI_SI_EEESC_SE_Li128ELb0ELb1ELb0ELb0EEENS1_19SingleTileSchedulerILb0ELb0ELb1ELi128EEEEEEEEEvNT_6ParamsE --------------------------
	.section	.text._ZN7cutlass13device_kernelIN5flash19enable_sm80_to_sm89INS1_16FlashAttnFwdSm80INS1_25CollectiveMainloopFwdSm80ILi4ELi1ELb0EN4cute5tupleIJNS5_1CILi128EEENS7_ILi64EEENS7_ILi96EEEEEELi96ENS_6half_tEfNS_4arch4Sm80ELb0ELb0ELb0ELb0ELb1ELb0ELb1ELb0EEENS1_21CollectiveEpilogueFwdINS6_IJS8_SA_S9_EEENS6_IJNS7_ILi1EEESI_SI_EEESC_SE_Li128ELb0ELb1ELb0ELb0EEENS1_19SingleTileSchedulerILb0ELb0ELb1ELi128EEEEEEEEEvNT_6ParamsE,"ax",@progbits
	.align	128
.text._ZN7cutlass13device_kernelIN5flash19enable_sm80_to_sm89INS1_16FlashAttnFwdSm80INS1_25CollectiveMainloopFwdSm80ILi4ELi1ELb0EN4cute5tupleIJNS5_1CILi128EEENS7_ILi64EEENS7_ILi96EEEEEELi96ENS_6half_tEfNS_4arch4Sm80ELb0ELb0ELb0ELb0ELb1ELb0ELb1ELb0EEENS1_21CollectiveEpilogueFwdINS6_IJS8_SA_S9_EEENS6_IJNS7_ILi1EEESI_SI_EEESC_SE_Li128ELb0ELb1ELb0ELb0EEENS1_19SingleTileSchedulerILb0ELb0ELb1ELi128EEEEEEEEEvNT_6ParamsE:
        .type           _ZN7cutlass13device_kernelIN5flash19enable_sm80_to_sm89INS1_16FlashAttnFwdSm80INS1_25CollectiveMainloopFwdSm80ILi4ELi1ELb0EN4cute5tupleIJNS5_1CILi128EEENS7_ILi64EEENS7_ILi96EEEEEELi96ENS_6half_tEfNS_4arch4Sm80ELb0ELb0ELb0ELb0ELb1ELb0ELb1ELb0EEENS1_21CollectiveEpilogueFwdINS6_IJS8_SA_S9_EEENS6_IJNS7_ILi1EEESI_SI_EEESC_SE_Li128ELb0ELb1ELb0ELb0EEENS1_19SingleTileSchedulerILb0ELb0ELb1ELi128EEEEEEEEEvNT_6ParamsE,@function
        .size           _ZN7cutlass13device_kernelIN5flash19enable_sm80_to_sm89INS1_16FlashAttnFwdSm80INS1_25CollectiveMainloopFwdSm80ILi4ELi1ELb0EN4cute5tupleIJNS5_1CILi128EEENS7_ILi64EEENS7_ILi96EEEEEELi96ENS_6half_tEfNS_4arch4Sm80ELb0ELb0ELb0ELb0ELb1ELb0ELb1ELb0EEENS1_21CollectiveEpilogueFwdINS6_IJS8_SA_S9_EEENS6_IJNS7_ILi1EEESI_SI_EEESC_SE_Li128ELb0ELb1ELb0ELb0EEENS1_19SingleTileSchedulerILb0ELb0ELb1ELi128EEEEEEEEEvNT_6ParamsE,(.L_x_9 - _ZN7cutlass13device_kernelIN5flash19enable_sm80_to_sm89INS1_16FlashAttnFwdSm80INS1_25CollectiveMainloopFwdSm80ILi4ELi1ELb0EN4cute5tupleIJNS5_1CILi128EEENS7_ILi64EEENS7_ILi96EEEEEELi96ENS_6half_tEfNS_4arch4Sm80ELb0ELb0ELb0ELb0ELb1ELb0ELb1ELb0EEENS1_21CollectiveEpilogueFwdINS6_IJS8_SA_S9_EEENS6_IJNS7_ILi1EEESI_SI_EEESC_SE_Li128ELb0ELb1ELb0ELb0EEENS1_19SingleTileSchedulerILb0ELb0ELb1ELi128EEEEEEEEEvNT_6ParamsE)
        .other          _ZN7cutlass13device_kernelIN5flash19enable_sm80_to_sm89INS1_16FlashAttnFwdSm80INS1_25CollectiveMainloopFwdSm80ILi4ELi1ELb0EN4cute5tupleIJNS5_1CILi128EEENS7_ILi64EEENS7_ILi96EEEEEELi96ENS_6half_tEfNS_4arch4Sm80ELb0ELb0ELb0ELb0ELb1ELb0ELb1ELb0EEENS1_21CollectiveEpilogueFwdINS6_IJS8_SA_S9_EEENS6_IJNS7_ILi1EEESI_SI_EEESC_SE_Li128ELb0ELb1ELb0ELb0EEENS1_19SingleTileSchedulerILb0ELb0ELb1ELi128EEEEEEEEEvNT_6ParamsE,@"STO_CUDA_ENTRY STV_DEFAULT"
_ZN7cutlass13device_kernelIN5flash19enable_sm80_to_sm89INS1_16FlashAttnFwdSm80INS1_25CollectiveMainloopFwdSm80ILi4ELi1ELb0EN4cute5tupleIJNS5_1CILi128EEENS7_ILi64EEENS7_ILi96EEEEEELi96ENS_6half_tEfNS_4arch4Sm80ELb0ELb0ELb0ELb0ELb1ELb0ELb1ELb0EEENS1_21CollectiveEpilogueFwdINS6_IJS8_SA_S9_EEENS6_IJNS7_ILi1EEESI_SI_EEESC_SE_Li128ELb0ELb1ELb0ELb0EEENS1_19SingleTileSchedulerILb0ELb0ELb1ELi128EEEEEEEEEvNT_6ParamsE:
[----:B------:R-:W-:Y:S01]  /*0000*/  LDC R1, c[0x0][0x28] ;  /* 0x00000a00ff017b82 */ /* 0x000fe20000000800 */
[----:B------:R-:W-:Y:S05]  /*0010*/  EXIT ;  /* 0x000000000000794d */ /* 0x000fea0003800000 */
.L_x_0:
[----:B------:R-:W-:-:S00]  /*0020*/  BRA `(.L_x_0) ;  /* 0xfffffffc00fc7947 */ /* 0x000fc0000383ffff */
[----:B------:R-:W-:-:S00]  /*0030*/  NOP ;  /* 0x0000000000007918 */ /* 0x000fc00000000000 */
        /* <DEDUP_REMOVED lines=12> */
.L_x_9:


//--------------------- .text._ZN7cutlass13device_kernelIN5flash19enable_sm80_to_sm89INS1_16FlashAttnFwdSm80INS1_25CollectiveMainloopFwdSm80ILi4ELi1ELb0EN4cute5tupleIJNS5_1CILi128EEENS7_ILi64EEENS7_ILi96EEEEEELi96ENS_6half_tEfNS_4arch4Sm80ELb0ELb0ELb0ELb1ELb1ELb0ELb1ELb0EEENS1_21CollectiveEpilogueFwdINS6_IJS8_SA_S9_EEENS6_IJNS7_ILi1EEESI_SI_EEESC_SE_Li128ELb1ELb1ELb0ELb0EEENS1_19SingleTileSchedulerILb1ELb0ELb1ELi128EEEEEEEEEvNT_6ParamsE --------------------------
	.section	.text._ZN7cutlass13device_kernelIN5flash19enable_sm80_to_sm89INS1_16FlashAttnFwdSm80INS1_25CollectiveMainloopFwdSm80ILi4ELi1ELb0EN4cute5tupleIJNS5_1CILi128EEENS7_ILi64EEENS7_ILi96EEEEEELi96ENS_6half_tEfNS_4arch4Sm80ELb0ELb0ELb0ELb1ELb1ELb0ELb1ELb0EEENS1_21CollectiveEpilogueFwdINS6_IJS8_SA_S9_EEENS6_IJNS7_ILi1EEESI_SI_EEESC_SE_Li128ELb1ELb1ELb0ELb0EEENS1_19SingleTileSchedulerILb1ELb0ELb1ELi128EEEEEEEEEvNT_6ParamsE,"ax",@progbits
	.align	128
.text._ZN7cutlass13device_kernelIN5flash19enable_sm80_to_sm89INS1_16FlashAttnFwdSm80INS1_25CollectiveMainloopFwdSm80ILi4ELi1ELb0EN4cute5tupleIJNS5_1CILi128EEENS7_ILi64EEENS7_ILi96EEEEEELi96ENS_6half_tEfNS_4arch4Sm80ELb0ELb0ELb0ELb1ELb1ELb0ELb1ELb0EEENS1_21CollectiveEpilogueFwdINS6_IJS8_SA_S9_EEENS6_IJNS7_ILi1EEESI_SI_EEESC_SE_Li128ELb1ELb1ELb0ELb0EEENS1_19SingleTileSchedulerILb1ELb0ELb1ELi128EEEEEEEEEvNT_6ParamsE:
        .type           _ZN7cutlass13device_kernelIN5flash19enable_sm80_to_sm89INS1_16FlashAttnFwdSm80INS1_25CollectiveMainloopFwdSm80ILi4ELi1ELb0EN4cute5tupleIJNS5_1CILi128EEENS7_ILi64EEENS7_ILi96EEEEEELi96ENS_6half_tEfNS_4arch4Sm80ELb0ELb0ELb0ELb1ELb1ELb0ELb1ELb0EEENS1_21CollectiveEpilogueFwdINS6_IJS8_SA_S9_EEENS6_IJNS7_ILi1EEESI_SI_EEESC_SE_Li128ELb1ELb1ELb0ELb0EEENS1_19SingleTileSchedulerILb1ELb0ELb1ELi128EEEEEEEEEvNT_6ParamsE,@function
        .size           _ZN7cutlass13device_kernelIN5flash19enable_sm80_to_sm89INS1_16FlashAttnFwdSm80INS1_25CollectiveMainloopFwdSm80ILi4ELi1ELb0EN4cute5tupleIJNS5_1CILi128EEENS7_ILi64EEENS7_ILi96EEEEEELi96ENS_6half_tEfNS_4arch4Sm80ELb0ELb0ELb0ELb1ELb1ELb0ELb1ELb0EEENS1_21CollectiveEpilogueFwdINS6_IJS8_SA_S9_EEENS6_IJNS7_ILi1EEESI_SI_EEESC_SE_Li128ELb1ELb1ELb0ELb0EEENS1_19SingleTileSchedulerILb1ELb0ELb1ELi128EEEEEEEEEvNT_6ParamsE,(.L_x_10 - _ZN7cutlass13device_kernelIN5flash19enable_sm80_to_sm89INS1_16FlashAttnFwdSm80INS1_25CollectiveMainloopFwdSm80ILi4ELi1ELb0EN4cute5tupleIJNS5_1CILi128EEENS7_ILi64EEENS7_ILi96EEEEEELi96ENS_6half_tEfNS_4arch4Sm80ELb0ELb0ELb0ELb1ELb1ELb0ELb1ELb0EEENS1_21CollectiveEpilogueFwdINS6_IJS8_SA_S9_EEENS6_IJNS7_ILi1EEESI_SI_EEESC_SE_Li128ELb1ELb1ELb0ELb0EEENS1_19SingleTileSchedulerILb1ELb0ELb1ELi128EEEEEEEEEvNT_6ParamsE)
        .other          _ZN7cutlass13device_kernelIN5flash19enable_sm80_to_sm89INS1_16FlashAttnFwdSm80INS1_25CollectiveMainloopFwdSm80ILi4ELi1ELb0EN4cute5tupleIJNS5_1CILi128EEENS7_ILi64EEENS7_ILi96EEEEEELi96ENS_6half_tEfNS_4arch4Sm80ELb0ELb0ELb0ELb1ELb1ELb0ELb1ELb0EEENS1_21CollectiveEpilogueFwdINS6_IJS8_SA_S9_EEENS6_IJNS7_ILi1EEESI_SI_EEESC_SE_Li128ELb1ELb1ELb0ELb0EEENS1_19SingleTileSchedulerILb1ELb0ELb1ELi128EEEEEEEEEvNT_6ParamsE,@"STO_CUDA_ENTRY STV_DEFAULT"
_ZN7cutlass13device_kernelIN5flash19enable_sm80_to_sm89INS1_16FlashAttnFwdSm80INS1_25CollectiveMainloopFwdSm80ILi4ELi1ELb0EN4cute5tupleIJNS5_1CILi128EEENS7_ILi64EEENS7_ILi96EEEEEELi96ENS_6half_tEfNS_4arch4Sm80ELb0ELb0ELb0ELb1ELb1ELb0ELb1ELb0EEENS1_21CollectiveEpilogueFwdINS6_IJS8_SA_S9_EEENS6_IJNS7_ILi1EEESI_SI_EEESC_SE_Li128ELb1ELb1ELb0ELb0EEENS1_19SingleTileSchedulerILb1ELb0ELb1ELi128EEEEEEEEEvNT_6ParamsE:
[----:B------:R-:W-:Y:S01]  /*0000*/  LDC R1, c[0x0][0x28] ;  /* 0x00000a00ff017b82 */ /* 0x000fe20000000800 */
[----:B------:R-:W-:Y:S05]  /*0010*/  EXIT ;  /* 0x000000000000794d */ /* 0x000fea0003800000 */
.L_x_1:
        /* <DEDUP_REMOVED lines=14> */
.L_x_10:


//--------------------- .text._ZN7cutlass13device_kernelIN5flash19enable_sm80_to_sm89INS1_16FlashAttnFwdSm80INS1_25CollectiveMainloopFwdSm80ILi4ELi1ELb0EN4cute5tupleIJNS5_1CILi128EEENS7_ILi64EEENS7_ILi96EEEEEELi96ENS_6half_tEfNS_4arch4Sm80ELb0ELb0ELb0ELb1ELb1ELb1ELb1ELb0EEENS1_21CollectiveEpilogueFwdINS6_IJS8_SA_S9_EEENS6_IJNS7_ILi1EEESI_SI_EEESC_SE_Li128ELb1ELb1ELb0ELb0EEENS1_19SingleTileSchedulerILb1ELb0ELb1ELi128EEEEEEEEEvNT_6ParamsE --------------------------
	.section	.text._ZN7cutlass13device_kernelIN5flash19enable_sm80_to_sm89INS1_16FlashAttnFwdSm80INS1_25CollectiveMainloopFwdSm80ILi4ELi1ELb0EN4cute5tupleIJNS5_1CILi128EEENS7_ILi64EEENS7_ILi96EEEEEELi96ENS_6half_tEfNS_4arch4Sm80ELb0ELb0ELb0ELb1ELb1ELb1ELb1ELb0EEENS1_21CollectiveEpilogueFwdINS6_IJS8_SA_S9_EEENS6_IJNS7_ILi1EEESI_SI_EEESC_SE_Li128ELb1ELb1ELb0ELb0EEENS1_19SingleTileSchedulerILb1ELb0ELb1ELi128EEEEEEEEEvNT_6ParamsE,"ax",@progbits
	.align	128
.text._ZN7cutlass13device_kernelIN5flash19enable_sm80_to_sm89INS1_16FlashAttnFwdSm80INS1_25CollectiveMainloopFwdSm80ILi4ELi1ELb0EN4cute5tupleIJNS5_1CILi128EEENS7_ILi64EEENS7_ILi96EEEEEELi96ENS_6half_tEfNS_4arch4Sm80ELb0ELb0ELb0ELb1ELb1ELb1ELb1ELb0EEENS1_21CollectiveEpilogueFwdINS6_IJS8_SA_S9_EEENS6_IJNS7_ILi1EEESI_SI_EEESC_SE_Li128ELb1ELb1ELb0ELb0EEENS1_19SingleTileSchedulerILb1ELb0ELb1ELi128EEEEEEEEEvNT_6ParamsE:
        .type           _ZN7cutlass13device_kernelIN5flash19enable_sm80_to_sm89INS1_16FlashAttnFwdSm80INS1_25CollectiveMainloopFwdSm80ILi4ELi1ELb0EN4cute5tupleIJNS5_1CILi128EEENS7_ILi64EEENS7_ILi96EEEEEELi96ENS_6half_tEfNS_4arch4Sm80ELb0ELb0ELb0ELb1ELb1ELb1ELb1ELb0EEENS1_21CollectiveEpilogueFwdINS6_IJS8_SA_S9_EEENS6_IJNS7_ILi1EEESI_SI_EEESC_SE_Li128ELb1ELb1ELb0ELb0EEENS1_19SingleTileSchedulerILb1ELb0ELb1ELi128EEEEEEEEEvNT_6ParamsE,@function
        .size           _ZN7cutlass13device_kernelIN5flash19enable_sm80_to_sm89INS1_16FlashAttnFwdSm80INS1_25CollectiveMainloopFwdSm80ILi4ELi1ELb0EN4cute5tupleIJNS5_1CILi128EEENS7_ILi64EEENS7_ILi96EEEEEELi96ENS_6half_tEfNS_4arch4Sm80ELb0ELb0ELb0ELb1ELb1ELb1ELb1ELb0EEENS1_21CollectiveEpilogueFwdINS6_IJS8_SA_S9_EEENS6_IJNS7_ILi1EEESI_SI_EEESC_SE_Li128ELb1ELb1ELb0ELb0EEENS1_19SingleTileSchedulerILb1ELb0ELb1ELi128EEEEEEEEEvNT_6ParamsE,(.L_x_11 - _ZN7cutlass13device_kernelIN5flash19enable_sm80_to_sm89INS1_16FlashAttnFwdSm80INS1_25CollectiveMainloopFwdSm80ILi4ELi1ELb0EN4cute5tupleIJNS5_1CILi128EEENS7_ILi64EEENS7_ILi96EEEEEELi96ENS_6half_tEfNS_4arch4Sm80ELb0ELb0ELb0ELb1ELb1ELb1ELb1ELb0EEENS1_21CollectiveEpilogueFwdINS6_IJS8_SA_S9_EEENS6_IJNS7_ILi1EEESI_SI_EEESC_SE_Li128ELb1ELb1ELb0ELb0EEENS1_19SingleTileSchedulerILb1ELb0ELb1ELi128EEEEEEEEEvNT_6ParamsE)
        .other          _ZN7cutlass13device_kernelIN5flash19enable_sm80_to_sm89INS1_16FlashAttnFwdSm80INS1_25CollectiveMainloopFwdSm80ILi4ELi1ELb0EN4cute5tupleIJNS5_1CILi128EEENS7_ILi64EEENS7_ILi96EEEEEELi96ENS_6half_tEfNS_4arch4Sm80ELb0ELb0ELb0ELb1ELb1ELb1ELb1ELb0EEENS1_21CollectiveEpilogueFwdINS6_IJS8_SA_S9_EEENS6_IJNS7_ILi1EEESI_SI_EEESC_SE_Li128ELb1ELb1ELb0ELb0EEENS1_19SingleTileSchedulerILb1ELb0ELb1ELi128EEEEEEEEEvNT_6ParamsE,@"STO_CUDA_ENTRY STV_DEFAULT"
_ZN7cutlass13device_kernelIN5flash19enable_sm80_to_sm89INS1_16FlashAttnFwdSm80INS1_25CollectiveMainloopFwdSm80ILi4ELi1ELb0EN4cute5tupleIJNS5_1CILi128EEENS7_ILi64EEENS7_ILi96EEEEEELi96ENS_6half_tEfNS_4arch4Sm80ELb0ELb0ELb0ELb1ELb1ELb1ELb1ELb0EEENS1_21CollectiveEpilogueFwdINS6_IJS8_SA_S9_EEENS6_IJNS7_ILi1EEESI_SI_EEESC_SE_Li128ELb1ELb1ELb0ELb0EEENS1_19SingleTileSchedulerILb1ELb0ELb1ELi128EEEEEEEEEvNT_6ParamsE:
[----:B------:R-:W-:Y:S01]  /*0000*/  LDC R1, c[0x0][0x28] ;  /* 0x00000a00ff017b82 */ /* 0x000fe20000000800 */
[----:B------:R-:W-:Y:S05]  /*0010*/  EXIT ;  /* 0x000000000000794d */ /* 0x000fea0003800000 */
.L_x_2:
        /* <DEDUP_REMOVED lines=14> */
.L_x_11:


//--------------------- .text._ZN7cutlass13device_kernelIN5flash19enable_sm80_to_sm89INS1_16FlashAttnFwdSm80INS1_25CollectiveMainloopFwdSm80ILi4ELi1ELb0EN4cute5tupleIJNS5_1CILi128EEENS7_ILi48EEENS7_ILi96EEEEEELi96ENS_6half_tEfNS_4arch4Sm80ELb0ELb1ELb0ELb0ELb1ELb0ELb1ELb0EEENS1_21CollectiveEpilogueFwdINS6_IJS8_SA_S9_EEENS6_IJNS7_ILi1EEESI_SI_EEESC_SE_Li128ELb0ELb1ELb0ELb0EEENS1_19SingleTileSchedulerILb0ELb0ELb1ELi128EEEEEEEEEvNT_6ParamsE --------------------------
	.section	.text._ZN7cutlass13device_kernelIN5flash19enable_sm80_to_sm89INS1_16FlashAttnFwdSm80INS1_25CollectiveMainloopFwdSm80ILi4ELi1ELb0EN4cute5tupleIJNS5_1CILi128EEENS7_ILi48EEENS7_ILi96EEEEEELi96ENS_6half_tEfNS_4arch4Sm80ELb0ELb1ELb0ELb0ELb1ELb0ELb1ELb0EEENS1_21CollectiveEpilogueFwdINS6_IJS8_SA_S9_EEENS6_IJNS7_ILi1EEESI_SI_EEESC_SE_Li128ELb0ELb1ELb0ELb0EEENS1_19SingleTileSchedulerILb0ELb0ELb1ELi128EEEEEEEEEvNT_6ParamsE,"ax",@progbits
	.align	128
.text._ZN7cutlass13device_kernelIN5flash19enable_sm80_to_sm89INS1_16FlashAttnFwdSm80INS1_25CollectiveMainloopFwdSm80ILi4ELi1ELb0EN4cute5tupleIJNS5_1CILi128EEENS7_ILi48EEENS7_ILi96EEEEEELi96ENS_6half_tEfNS_4arch4Sm80ELb0ELb1ELb0ELb0ELb1ELb0ELb1ELb0EEENS1_21CollectiveEpilogueFwdINS6_IJS8_SA_S9_EEENS6_IJNS7_ILi1EEESI_SI_EEESC_SE_Li128ELb0ELb1ELb0ELb0EEENS1_19SingleTileSchedulerILb0ELb0ELb1ELi128EEEEEEEEEvNT_6ParamsE:
        .type           _ZN7cutlass13device_kernelIN5flash19enable_sm80_to_sm89INS1_16FlashAttnFwdSm80INS1_25CollectiveMainloopFwdSm80ILi4ELi1ELb0EN4cute5tupleIJNS5_1CILi128EEENS7_ILi48EEENS7_ILi96EEEEEELi96ENS_6half_tEfNS_4arch4Sm80ELb0ELb1ELb0ELb0ELb1ELb0ELb1ELb0EEENS1_21CollectiveEpilogueFwdINS6_IJS8_SA_S9_EEENS6_IJNS7_ILi1EEESI_SI_EEESC_SE_Li128ELb0ELb1ELb0ELb0EEENS1_19SingleTileSchedulerILb0ELb0ELb1ELi128EEEEEEEEEvNT_6ParamsE,@function
        .size           _ZN7cutlass13device_kernelIN5flash19enable_sm80_to_sm89INS1_16FlashAttnFwdSm80INS1_25CollectiveMainloopFwdSm80ILi4ELi1ELb0EN4cute5tupleIJNS5_1CILi128EEENS7_ILi48EEENS7_ILi96EEEEEELi96ENS_6half_tEfNS_4arch4Sm80ELb0ELb1ELb0ELb0ELb1ELb0ELb1ELb0EEENS1_21CollectiveEpilogueFwdINS6_IJS8_SA_S9_EEENS6_IJNS7_ILi1EEESI_SI_EEESC_SE_Li128ELb0ELb1ELb0ELb0EEENS1_19SingleTileSchedulerILb0ELb0ELb1ELi128EEEEEEEEEvNT_6ParamsE,(.L_x_12 - _ZN7cutlass13device_kernelIN5flash19enable_sm80_to_sm89INS1_16FlashAttnFwdSm80INS1_25CollectiveMainloopFwdSm80ILi4ELi1ELb0EN4cute5tupleIJNS5_1CILi128EEENS7_ILi48EEENS7_ILi96EEEEEELi96ENS_6half_tEfNS_4arch4Sm80ELb0ELb1ELb0ELb0ELb1ELb0ELb1ELb0EEENS1_21CollectiveEpilogueFwdINS6_IJS8_SA_S9_EEENS6_IJNS7_ILi1EEESI_SI_EEESC_SE_Li128ELb0ELb1ELb0ELb0EEENS1_19SingleTileSchedulerILb0ELb0ELb1ELi128EEEEEEEEEvNT_6ParamsE)
        .other          _ZN7cutlass13device_kernelIN5flash19enable_sm80_to_sm89INS1_16FlashAttnFwdSm80INS1_25CollectiveMainloopFwdSm80ILi4ELi1ELb0EN4cute5tupleIJNS5_1CILi128EEENS7_ILi48EEENS7_ILi96EEEEEELi96ENS_6half_tEfNS_4arch4Sm80ELb0ELb1ELb0ELb0ELb1ELb0ELb1ELb0EEENS1_21CollectiveEpilogueFwdINS6_IJS8_SA_S9_EEENS6_IJNS7_ILi1EEESI_SI_EEESC_SE_Li128ELb0ELb1ELb0ELb0EEENS1_19SingleTileSchedulerILb0ELb0ELb1ELi128EEEEEEEEEvNT_6ParamsE,@"STO_CUDA_ENTRY STV_DEFAULT"
_ZN7cutlass13device_kernelIN5flash19enable_sm80_to_sm89INS1_16FlashAttnFwdSm80INS1_25CollectiveMainloopFwdSm80ILi4ELi1ELb0EN4cute5tupleIJNS5_1CILi128EEENS7_ILi48EEENS7_ILi96EEEEEELi96ENS_6half_tEfNS_4arch4Sm80ELb0ELb1ELb0ELb0ELb1ELb0ELb1ELb0EEENS1_21CollectiveEpilogueFwdINS6_IJS8_SA_S9_EEENS6_IJNS7_ILi1EEESI_SI_EEESC_SE_Li128ELb0ELb1ELb0ELb0EEENS1_19SingleTileSchedulerILb0ELb0ELb1ELi128EEEEEEEEEvNT_6ParamsE:
[----:B------:R-:W-:Y:S01]  /*0000*/  LDC R1, c[0x0][0x28] ;  /* 0x00000a00ff017b82 */ /* 0x000fe20000000800 */
[----:B------:R-:W-:Y:S05]  /*0010*/  EXIT ;  /* 0x000000000000794d */ /* 0x000fea0003800000 */
.L_x_3:
        /* <DEDUP_REMOVED lines=14> */
.L_x_12:


//--------------------- .text._ZN7cutlass13device_kernelIN5flash19enable_sm80_to_sm89INS1_16FlashAttnFwdSm80INS1_25CollectiveMainloopFwdSm80ILi4ELi1ELb0EN4cute5tupleIJNS5_1CILi128EEENS7_ILi48EEENS7_ILi96EEEEEELi96ENS_6half_tEfNS_4arch4Sm80ELb0ELb1ELb0ELb1ELb1ELb0ELb1ELb0EEENS1_21CollectiveEpilogueFwdINS6_IJS8_SA_S9_EEENS6_IJNS7_ILi1EEESI_SI_EEESC_SE_Li128ELb1ELb1ELb0ELb0EEENS1_19SingleTileSchedulerILb1ELb0ELb1ELi128EEEEEEEEEvNT_6ParamsE --------------------------
	.section	.text._ZN7cutlass13device_kernelIN5flash19enable_sm80_to_sm89INS1_16FlashAttnFwdSm80INS1_25CollectiveMainloopFwdSm80ILi4ELi1ELb0EN4cute5tupleIJNS5_1CILi128EEENS7_ILi48EEENS7_ILi96EEEEEELi96ENS_6half_tEfNS_4arch4Sm80ELb0ELb1ELb0ELb1ELb1ELb0ELb1ELb0EEENS1_21CollectiveEpilogueFwdINS6_IJS8_SA_S9_EEENS6_IJNS7_ILi1EEESI_SI_EEESC_SE_Li128ELb1ELb1ELb0ELb0EEENS1_19SingleTileSchedulerILb1ELb0ELb1ELi128EEEEEEEEEvNT_6ParamsE,"ax",@progbits
	.align	128
.text._ZN7cutlass13device_kernelIN5flash19enable_sm80_to_sm89INS1_16FlashAttnFwdSm80INS1_25CollectiveMainloopFwdSm80ILi4ELi1ELb0EN4cute5tupleIJNS5_1CILi128EEENS7_ILi48EEENS7_ILi96EEEEEELi96ENS_6half_tEfNS_4arch4Sm80ELb0ELb1ELb0ELb1ELb1ELb0ELb1ELb0EEENS1_21CollectiveEpilogueFwdINS6_IJS8_SA_S9_EEENS6_IJNS7_ILi1EEESI_SI_EEESC_SE_Li128ELb1ELb1ELb0ELb0EEENS1_19SingleTileSchedulerILb1ELb0ELb1ELi128EEEEEEEEEvNT_6ParamsE:
        .type           _ZN7cutlass13device_kernelIN5flash19enable_sm80_to_sm89INS1_16FlashAttnFwdSm80INS1_25CollectiveMainloopFwdSm80ILi4ELi1ELb0EN4cute5tupleIJNS5_1CILi128EEENS7_ILi48EEENS7_ILi96EEEEEELi96ENS_6half_tEfNS_4arch4Sm80ELb0ELb1ELb0ELb1ELb1ELb0ELb1ELb0EEENS1_21CollectiveEpilogueFwdINS6_IJS8_SA_S9_EEENS6_IJNS7_ILi1EEESI_SI_EEESC_SE_Li128ELb1ELb1ELb0ELb0EEENS1_19SingleTileSchedulerILb1ELb0ELb1ELi128EEEEEEEEEvNT_6ParamsE,@function
        .size           _ZN7cutlass13device_kernelIN5flash19enable_sm80_to_sm89INS1_16FlashAttnFwdSm80INS1_25CollectiveMainloopFwdSm80ILi4ELi1ELb0EN4cute5tupleIJNS5_1CILi128EEENS7_ILi48EEENS7_ILi96EEEEEELi96ENS_6half_tEfNS_4arch4Sm80ELb0ELb1ELb0ELb1ELb1ELb0ELb1ELb0EEENS1_21CollectiveEpilogueFwdINS6_IJS8_SA_S9_EEENS6_IJNS7_ILi1EEESI_SI_EEESC_SE_Li128ELb1ELb1ELb0ELb0EEENS1_19SingleTileSchedulerILb1ELb0ELb1ELi128EEEEEEEEEvNT_6ParamsE,(.L_x_13 - _ZN7cutlass13device_kernelIN5flash19enable_sm80_to_sm89INS1_16FlashAttnFwdSm80INS1_25CollectiveMainloopFwdSm80ILi4ELi1ELb0EN4cute5tupleIJNS5_1CILi128EEENS7_ILi48EEENS7_ILi96EEEEEELi96ENS_6half_tEfNS_4arch4Sm80ELb0ELb1ELb0ELb1ELb1ELb0ELb1ELb0EEENS1_21CollectiveEpilogueFwdINS6_IJS8_SA_S9_EEENS6_IJNS7_ILi1EEESI_SI_EEESC_SE_Li128ELb1ELb1ELb0ELb0EEENS1_19SingleTileSchedulerILb1ELb0ELb1ELi128EEEEEEEEEvNT_6ParamsE)
        .other          _ZN7cutlass13device_kernelIN5flash19enable_sm80_to_sm89INS1_16FlashAttnFwdSm80INS1_25CollectiveMainloopFwdSm80ILi4ELi1ELb0EN4cute5tupleIJNS5_1CILi128EEENS7_ILi48EEENS7_ILi96EEEEEELi96ENS_6half_tEfNS_4arch4Sm80ELb0ELb1ELb0ELb1ELb1ELb0ELb1ELb0EEENS1_21CollectiveEpilogueFwdINS6_IJS8_SA_S9_EEENS6_IJNS7_ILi1EEESI_SI_EEESC_SE_Li128ELb1ELb1ELb0ELb0EEENS1_19SingleTileSchedulerILb1ELb0ELb1ELi128EEEEEEEEEvNT_6ParamsE,@"STO_CUDA_ENTRY STV_DEFAULT"
_ZN7cutlass13device_kernelIN5flash19enable_sm80_to_sm89INS1_16FlashAttnFwdSm80INS1_25CollectiveMainloopFwdSm80ILi4ELi1ELb0EN4cute5tupleIJNS5_1CILi128EEENS7_ILi48EEENS7_ILi96EEEEEELi96ENS_6half_tEfNS_4arch4Sm80ELb0ELb1ELb0ELb1ELb1ELb0ELb1ELb0EEENS1_21CollectiveEpilogueFwdINS6_IJS8_SA_S9_EEENS6_IJNS7_ILi1EEESI_SI_EEESC_SE_Li128ELb1ELb1ELb0ELb0EEENS1_19SingleTileSchedulerILb1ELb0ELb1ELi128EEEEEEEEEvNT_6ParamsE:
[----:B------:R-:W-:Y:S01]  /*0000*/  LDC R1, c[0x0][0x28] ;  /* 0x00000a00ff017b82 */ /* 0x000fe20000000800 */
[----:B------:R-:W-:Y:S05]  /*0010*/  EXIT ;  /* 0x000000000000794d */ /* 0x000fea0003800000 */
.L_x_4:
        /* <DEDUP_REMOVED lines=14> */
.L_x_13:


//--------------------- .text._ZN7cutlass13device_kernelIN5flash19enable_sm80_to_sm89INS1_16FlashAttnFwdSm80INS1_25CollectiveMainloopFwdSm80ILi4ELi1ELb0EN4cute5tupleIJNS5_1CILi128EEENS7_ILi48EEENS7_ILi96EEEEEELi96ENS_6half_tEfNS_4arch4Sm80ELb0ELb1ELb0ELb1ELb1ELb1ELb1ELb0EEENS1_21CollectiveEpilogueFwdINS6_IJS8_SA_S9_EEENS6_IJNS7_ILi1EEESI_SI_EEESC_SE_Li128ELb1ELb1ELb0ELb0EEENS1_19SingleTileSchedulerILb1ELb0ELb1ELi128EEEEEEEEEvNT_6ParamsE --------------------------
	.section	.text._ZN7cutlass13device_kernelIN5flash19enable_sm80_to_sm89INS1_16FlashAttnFwdSm80INS1_25CollectiveMainloopFwdSm80ILi4ELi1ELb0EN4cute5tupleIJNS5_1CILi128EEENS7_ILi48EEENS7_ILi96EEEEEELi96ENS_6half_tEfNS_4arch4Sm80ELb0ELb1ELb0ELb1ELb1ELb1ELb1ELb0EEENS1_21CollectiveEpilogueFwdINS6_IJS8_SA_S9_EEENS6_IJNS7_ILi1EEESI_SI_EEESC_SE_Li128ELb1ELb1ELb0ELb0EEENS1_19SingleTileSchedulerILb1ELb0ELb1ELi128EEEEEEEEEvNT_6ParamsE,"ax",@progbits
	.align	128
.text._ZN7cutlass13device_kernelIN5flash19enable_sm80_to_sm89INS1_16FlashAttnFwdSm80INS1_25CollectiveMainloopFwdSm80ILi4ELi1ELb0EN4cute5tupleIJNS5_1CILi128EEENS7_ILi48EEENS7_ILi96EEEEEELi96ENS_6half_tEfNS_4arch4Sm80ELb0ELb1ELb0ELb1ELb1ELb1ELb1ELb0EEENS1_21CollectiveEpilogueFwdINS6_IJS8_SA_S9_EEENS6_IJNS7_ILi1EEESI_SI_EEESC_SE_Li128ELb1ELb1ELb0ELb0EEENS1_19SingleTileSchedulerILb1ELb0ELb1ELi128EEEEEEEEEvNT_6ParamsE:
        .type           _ZN7cutlass13device_kernelIN5flash19enable_sm80_to_sm89INS1_16FlashAttnFwdSm80INS1_25CollectiveMainloopFwdSm80ILi4ELi1ELb0EN4cute5tupleIJNS5_1CILi128EEENS7_ILi48EEENS7_ILi96EEEEEELi96ENS_6half_tEfNS_4arch4Sm80ELb0ELb1ELb0ELb1ELb1ELb1ELb1ELb0EEENS1_21CollectiveEpilogueFwdINS6_IJS8_SA_S9_EEENS6_IJNS7_ILi1EEESI_SI_EEESC_SE_Li128ELb1ELb1ELb0ELb0EEENS1_19SingleTileSchedulerILb1ELb0ELb1ELi128EEEEEEEEEvNT_6ParamsE,@function
        .size           _ZN7cutlass13device_kernelIN5flash19enable_sm80_to_sm89INS1_16FlashAttnFwdSm80INS1_25CollectiveMainloopFwdSm80ILi4ELi1ELb0EN4cute5tupleIJNS5_1CILi128EEENS7_ILi48EEENS7_ILi96EEEEEELi96ENS_6half_tEfNS_4arch4Sm80ELb0ELb1ELb0ELb1ELb1ELb1ELb1ELb0EEENS1_21CollectiveEpilogueFwdINS6_IJS8_SA_S9_EEENS6_IJNS7_ILi1EEESI_SI_EEESC_SE_Li128ELb1ELb1ELb0ELb0EEENS1_19SingleTileSchedulerILb1ELb0ELb1ELi128EEEEEEEEEvNT_6ParamsE,(.L_x_14 - _ZN7cutlass13device_kernelIN5flash19enable_sm80_to_sm89INS1_16FlashAttnFwdSm80INS1_25CollectiveMainloopFwdSm80ILi4ELi1ELb0EN4cute5tupleIJNS5_1CILi128EEENS7_ILi48EEENS7_ILi96EEEEEELi96ENS_6half_tEfNS_4arch4Sm80ELb0ELb1ELb0ELb1ELb1ELb1ELb1ELb0EEENS1_21CollectiveEpilogueFwdINS6_IJS8_SA_S9_EEENS6_IJNS7_ILi1EEESI_SI_EEESC_SE_Li128ELb1ELb1ELb0ELb0EEENS1_19SingleTileSchedulerILb1ELb0ELb1ELi128EEEEEEEEEvNT_6ParamsE)
        .other          _ZN7cutlass13device_kernelIN5flash19enable_sm80_to_sm89INS1_16FlashAttnFwdSm80INS1_25CollectiveMainloopFwdSm80ILi4ELi1ELb0EN4cute5tupleIJNS5_1CILi128EEENS7_ILi48EEENS7_ILi96EEEEEELi96ENS_6half_tEfNS_4arch4Sm80ELb0ELb1ELb0ELb1ELb1ELb1ELb1ELb0EEENS1_21CollectiveEpilogueFwdINS6_IJS8_SA_S9_EEENS6_IJNS7_ILi1EEESI_SI_EEESC_SE_Li128ELb1ELb1ELb0ELb0EEENS1_19SingleTileSchedulerILb1ELb0ELb1ELi128EEEEEEEEEvNT_6ParamsE,@"STO_CUDA_ENTRY STV_DEFAULT"
_ZN7cutlass13device_kernelIN5flash19enable_sm80_to_sm89INS1_16FlashAttnFwdSm80INS1_25CollectiveMainloopFwdSm80ILi4ELi1ELb0EN4cute5tupleIJNS5_1CILi128EEENS7_ILi48EEENS7_ILi96EEEEEELi96ENS_6half_tEfNS_4arch4Sm80ELb0ELb1ELb0ELb1ELb1ELb1ELb1ELb0EEENS1_21CollectiveEpilogueFwdINS6_IJS8_SA_S9_EEENS6_IJNS7_ILi1EEESI_SI_EEESC_SE_Li128ELb1ELb1ELb0ELb0EEENS1_19SingleTileSchedulerILb1ELb0ELb1ELi128EEEEEEEEEvNT_6ParamsE:
[----:B------:R-:W-:Y:S01]  /*0000*/  LDC R1, c[0x0][0x28] ;  /* 0x00000a00ff017b82 */ /* 0x000fe20000000800 */
[----:B------:R-:W-:Y:S05]  /*0010*/  EXIT ;  /* 0x000000000000794d */ /* 0x000fea0003800000 */
.L_x_5:
        /* <DEDUP_REMOVED lines=14> */
.L_x_14:


//--------------------- .text._ZN7cutlass13device_kernelIN5flash19enable_sm80_to_sm89INS1_16FlashAttnFwdSm80INS1_25CollectiveMainloopFwdSm80ILi4ELi1ELb0EN4cute5tupleIJNS5_1CILi128EEENS7_ILi64EEENS7_ILi96EEEEEELi96ENS_6half_tEfNS_4arch4Sm80ELb1ELb0ELb0ELb0ELb1ELb0ELb1ELb0EEENS1_21CollectiveEpilogueFwdINS6_IJS8_SA_S9_EEENS6_IJNS7_ILi1EEESI_SI_EEESC_SE_Li128ELb0ELb1ELb0ELb0EEENS1_30DynamicPersistentTileSchedulerILi128ELi128ELb0ELb1ELb0EEEEEEEEEvNT_6ParamsE --------------------------
	.section	.text._ZN7cutlass13device_kernelIN5flash19enable_sm80_to_sm89INS1_16FlashAttnFwdSm80INS1_25CollectiveMainloopFwdSm80ILi4ELi1ELb0EN4cute5tupleIJNS5_1CILi128EEENS7_ILi64EEENS7_ILi96EEEEEELi96ENS_6half_tEfNS_4arch4Sm80ELb1ELb0ELb0ELb0ELb1ELb0ELb1ELb0EEENS1_21CollectiveEpilogueFwdINS6_IJS8_SA_S9_EEENS6_IJNS7_ILi1EEESI_SI_EEESC_SE_Li128ELb0ELb1ELb0ELb0EEENS1_30DynamicPersistentTileSchedulerILi128ELi128ELb0ELb1ELb0EEEEEEEEEvNT_6ParamsE,"ax",@progbits
	.align	128
.text._ZN7cutlass13device_kernelIN5flash19enable_sm80_to_sm89INS1_16FlashAttnFwdSm80INS1_25CollectiveMainloopFwdSm80ILi4ELi1ELb0EN4cute5tupleIJNS5_1CILi128EEENS7_ILi64EEENS7_ILi96EEEEEELi96ENS_6half_tEfNS_4arch4Sm80ELb1ELb0ELb0ELb0ELb1ELb0ELb1ELb0EEENS1_21CollectiveEpilogueFwdINS6_IJS8_SA_S9_EEENS6_IJNS7_ILi1EEESI_SI_EEESC_SE_Li128ELb0ELb1ELb0ELb0EEENS1_30DynamicPersistentTileSchedulerILi128ELi128ELb0ELb1ELb0EEEEEEEEEvNT_6ParamsE:
        .type           _ZN7cutlass13device_kernelIN5flash19enable_sm80_to_sm89INS1_16FlashAttnFwdSm80INS1_25CollectiveMainloopFwdSm80ILi4ELi1ELb0EN4cute5tupleIJNS5_1CILi128EEENS7_ILi64EEENS7_ILi96EEEEEELi96ENS_6half_tEfNS_4arch4Sm80ELb1ELb0ELb0ELb0ELb1ELb0ELb1ELb0EEENS1_21CollectiveEpilogueFwdINS6_IJS8_SA_S9_EEENS6_IJNS7_ILi1EEESI_SI_EEESC_SE_Li128ELb0ELb1ELb0ELb0EEENS1_30DynamicPersistentTileSchedulerILi128ELi128ELb0ELb1ELb0EEEEEEEEEvNT_6ParamsE,@function
        .size           _ZN7cutlass13device_kernelIN5flash19enable_sm80_to_sm89INS1_16FlashAttnFwdSm80INS1_25CollectiveMainloopFwdSm80ILi4ELi1ELb0EN4cute5tupleIJNS5_1CILi128EEENS7_ILi64EEENS7_ILi96EEEEEELi96ENS_6half_tEfNS_4arch4Sm80ELb1ELb0ELb0ELb0ELb1ELb0ELb1ELb0EEENS1_21CollectiveEpilogueFwdINS6_IJS8_SA_S9_EEENS6_IJNS7_ILi1EEESI_SI_EEESC_SE_Li128ELb0ELb1ELb0ELb0EEENS1_30DynamicPersistentTileSchedulerILi128ELi128ELb0ELb1ELb0EEEEEEEEEvNT_6ParamsE,(.L_x_15 - _ZN7cutlass13device_kernelIN5flash19enable_sm80_to_sm89INS1_16FlashAttnFwdSm80INS1_25CollectiveMainloopFwdSm80ILi4ELi1ELb0EN4cute5tupleIJNS5_1CILi128EEENS7_ILi64EEENS7_ILi96EEEEEELi96ENS_6half_tEfNS_4arch4Sm80ELb1ELb0ELb0ELb0ELb1ELb0ELb1ELb0EEENS1_21CollectiveEpilogueFwdINS6_IJS8_SA_S9_EEENS6_IJNS7_ILi1EEESI_SI_EEESC_SE_Li128ELb0ELb1ELb0ELb0EEENS1_30DynamicPersistentTileSchedulerILi128ELi128ELb0ELb1ELb0EEEEEEEEEvNT_6ParamsE)
        .other          _ZN7cutlass13device_kernelIN5flash19enable_sm80_to_sm89INS1_16FlashAttnFwdSm80INS1_25CollectiveMainloopFwdSm80ILi4ELi1ELb0EN4cute5tupleIJNS5_1CILi128EEENS7_ILi64EEENS7_ILi96EEEEEELi96ENS_6half_tEfNS_4arch4Sm80ELb1ELb0ELb0ELb0ELb1ELb0ELb1ELb0EEENS1_21CollectiveEpilogueFwdINS6_IJS8_SA_S9_EEENS6_IJNS7_ILi1EEESI_SI_EEESC_SE_Li128ELb0ELb1ELb0ELb0EEENS1_30DynamicPersistentTileSchedulerILi128ELi128ELb0ELb1ELb0EEEEEEEEEvNT_6ParamsE,@"STO_CUDA_ENTRY STV_DEFAULT"
_ZN7cutlass13device_kernelIN5flash19enable_sm80_to_sm89INS1_16FlashAttnFwdSm80INS1_25CollectiveMainloopFwdSm80ILi4ELi1ELb0EN4cute5tupleIJNS5_1CILi128EEENS7_ILi64EEENS7_ILi96EEEEEELi96ENS_6half_tEfNS_4arch4Sm80ELb1ELb0ELb0ELb0ELb1ELb0ELb1ELb0EEENS1_21CollectiveEpilogueFwdINS6_IJS8_SA_S9_EEENS6_IJNS7_ILi1EEESI_SI_EEESC_SE_Li128ELb0ELb1ELb0ELb0EEENS1_30DynamicPersistentTileSchedulerILi128ELi128ELb0ELb1ELb0EEEEEEEEEvNT_6ParamsE:
[----:B------:R-:W-:Y:S01]  /*0000*/  LDC R1, c[0x0][0x28] ;  /* 0x00000a00ff017b82 */ /* 0x000fe20000000800 */
[----:B------:R-:W-:Y:S05]  /*0010*/  EXIT ;  /* 0x000000000000794d */ /* 0x000fea0003800000 */
.L_x_6:
        /* <DEDUP_REMOVED lines=14> */
.L_x_15:


//--------------------- .text._ZN7cutlass13device_kernelIN5flash19enable_sm80_to_sm89INS1_16FlashAttnFwdSm80INS1_25CollectiveMainloopFwdSm80ILi4ELi1ELb0EN4cute5tupleIJNS5_1CILi128EEENS7_ILi64EEENS7_ILi96EEEEEELi96ENS_6half_tEfNS_4arch4Sm80ELb1ELb0ELb0ELb1ELb1ELb0ELb1ELb0EEENS1_21CollectiveEpilogueFwdINS6_IJS8_SA_S9_EEENS6_IJNS7_ILi1EEESI_SI_EEESC_SE_Li128ELb1ELb1ELb0ELb0EEENS1_19SingleTileSchedulerILb1ELb0ELb1ELi128EEEEEEEEEvNT_6ParamsE --------------------------
	.section	.text._ZN7cutlass13device_kernelIN5flash19enable_sm80_to_sm89INS1_16FlashAttnFwdSm80INS1_25CollectiveMainloopFwdSm80ILi4ELi1ELb0EN4cute5tupleIJNS5_1CILi128EEENS7_ILi64EEENS7_ILi96EEEEEELi96ENS_6half_tEfNS_4arch4Sm80ELb1ELb0ELb0ELb1ELb1ELb0ELb1ELb0EEENS1_21CollectiveEpilogueFwdINS6_IJS8_SA_S9_EEENS6_IJNS7_ILi1EEESI_SI_EEESC_SE_Li128ELb1ELb1ELb0ELb0EEENS1_19SingleTileSchedulerILb1ELb0ELb1ELi128EEEEEEEEEvNT_6ParamsE,"ax",@progbits
	.align	128
.text._ZN7cutlass13device_kernelIN5flash19enable_sm80_to_sm89INS1_16FlashAttnFwdSm80INS1_25CollectiveMainloopFwdSm80ILi4ELi1ELb0EN4cute5tupleIJNS5_1CILi128EEENS7_ILi64EEENS7_ILi96EEEEEELi96ENS_6half_tEfNS_4arch4Sm80ELb1ELb0ELb0ELb1ELb1ELb0ELb1ELb0EEENS1_21CollectiveEpilogueFwdINS6_IJS8_SA_S9_EEENS6_IJNS7_ILi1EEESI_SI_EEESC_SE_Li128ELb1ELb1ELb0ELb0EEENS1_19SingleTileSchedulerILb1ELb0ELb1ELi128EEEEEEEEEvNT_6ParamsE:
        .type           _ZN7cutlass13device_kernelIN5flash19enable_sm80_to_sm89INS1_16FlashAttnFwdSm80INS1_25CollectiveMainloopFwdSm80ILi4ELi1ELb0EN4cute5tupleIJNS5_1CILi128EEENS7_ILi64EEENS7_ILi96EEEEEELi96ENS_6half_tEfNS_4arch4Sm80ELb1ELb0ELb0ELb1ELb1ELb0ELb1ELb0EEENS1_21CollectiveEpilogueFwdINS6_IJS8_SA_S9_EEENS6_IJNS7_ILi1EEESI_SI_EEESC_SE_Li128ELb1ELb1ELb0ELb0EEENS1_19SingleTileSchedulerILb1ELb0ELb1ELi128EEEEEEEEEvNT_6ParamsE,@function
        .size           _ZN7cutlass13device_kernelIN5flash19enable_sm80_to_sm89INS1_16FlashAttnFwdSm80INS1_25CollectiveMainloopFwdSm80ILi4ELi1ELb0EN4cute5tupleIJNS5_1CILi128EEENS7_ILi64EEENS7_ILi96EEEEEELi96ENS_6half_tEfNS_4arch4Sm80ELb1ELb0ELb0ELb1ELb1ELb0ELb1ELb0EEENS1_21CollectiveEpilogueFwdINS6_IJS8_SA_S9_EEENS6_IJNS7_ILi1EEESI_SI_EEESC_SE_Li128ELb1ELb1ELb0ELb0EEENS1_19SingleTileSchedulerILb1ELb0ELb1ELi128EEEEEEEEEvNT_6ParamsE,(.L_x_16 - _ZN7cutlass13device_kernelIN5flash19enable_sm80_to_sm89INS1_16FlashAttnFwdSm80INS1_25CollectiveMainloopFwdSm80ILi4ELi1ELb0EN4cute5tupleIJNS5_1CILi128EEENS7_ILi64EEENS7_ILi96EEEEEELi96ENS_6half_tEfNS_4arch4Sm80ELb1ELb0ELb0ELb1ELb1ELb0ELb1ELb0EEENS1_21CollectiveEpilogueFwdINS6_IJS8_SA_S9_EEENS6_IJNS7_ILi1EEESI_SI_EEESC_SE_Li128ELb1ELb1ELb0ELb0EEENS1_19SingleTileSchedulerILb1ELb0ELb1ELi128EEEEEEEEEvNT_6ParamsE)
        .other          _ZN7cutlass13device_kernelIN5flash19enable_sm80_to_sm89INS1_16FlashAttnFwdSm80INS1_25CollectiveMainloopFwdSm80ILi4ELi1ELb0EN4cute5tupleIJNS5_1CILi128EEENS7_ILi64EEENS7_ILi96EEEEEELi96ENS_6half_tEfNS_4arch4Sm80ELb1ELb0ELb0ELb1ELb1ELb0ELb1ELb0EEENS1_21CollectiveEpilogueFwdINS6_IJS8_SA_S9_EEENS6_IJNS7_ILi1EEESI_SI_EEESC_SE_Li128ELb1ELb1ELb0ELb0EEENS1_19SingleTileSchedulerILb1ELb0ELb1ELi128EEEEEEEEEvNT_6ParamsE,@"STO_CUDA_ENTRY STV_DEFAULT"
_ZN7cutlass13device_kernelIN5flash19enable_sm80_to_sm89INS1_16FlashAttnFwdSm80INS1_25CollectiveMainloopFwdSm80ILi4ELi1ELb0EN4cute5tupleIJNS5_1CILi128EEENS7_ILi64EEENS7_ILi96EEEEEELi96ENS_6half_tEfNS_4arch4Sm80ELb1ELb0ELb0ELb1ELb1ELb0ELb1ELb0EEENS1_21CollectiveEpilogueFwdINS6_IJS8_SA_S9_EEENS6_IJNS7_ILi1EEESI_SI_EEESC_SE_Li128ELb1ELb1ELb0ELb0EEENS1_19SingleTileSchedulerILb1ELb0ELb1ELi128EEEEEEEEEvNT_6ParamsE:
[----:B------:R-:W-:Y:S01]  /*0000*/  LDC R1, c[0x0][0x28] ;  /* 0x00000a00ff017b82 */ /* 0x000fe20000000800 */
[----:B------:R-:W-:Y:S05]  /*0010*/  EXIT ;  /* 0x000000000000794d */ /* 0x000fea0003800000 */
.L_x_7:
        /* <DEDUP_REMOVED lines=14> */
.L_x_16:


//--------------------- .text._ZN7cutlass13device_kernelIN5flash19enable_sm80_to_sm89INS1_16FlashAttnFwdSm80INS1_25CollectiveMainloopFwdSm80ILi4ELi1ELb0EN4cute5tupleIJNS5_1CILi128EEENS7_ILi64EEENS7_ILi96EEEEEELi96ENS_6half_tEfNS_4arch4Sm80ELb1ELb0ELb0ELb1ELb1ELb1ELb1ELb0EEENS1_21CollectiveEpilogueFwdINS6_IJS8_SA_S9_EEENS6_IJNS7_ILi1EEESI_SI_EEESC_SE_Li128ELb1ELb1ELb0ELb0EEENS1_19SingleTileSchedulerILb1ELb0ELb1ELi128EEEEEEEEEvNT_6ParamsE --------------------------
	.section	.text._ZN7cutlass13device_kernelIN5flash19enable_sm80_to_sm89INS1_16FlashAttnFwdSm80INS1_25CollectiveMainloopFwdSm80ILi4ELi1ELb0EN4cute5tupleIJNS5_1CILi128EEENS7_ILi64EEENS7_ILi96EEEEEELi96ENS_6half_tEfNS_4arch4Sm80ELb1ELb0ELb0ELb1ELb1ELb1ELb1ELb0EEENS1_21CollectiveEpilogueFwdINS6_IJS8_SA_S9_EEENS6_IJNS7_ILi1EEESI_SI_EEESC_SE_Li128ELb1ELb1ELb0ELb0EEENS1_19SingleTileSchedulerILb1ELb0ELb1ELi128EEEEEEEEEvNT_6ParamsE,"ax",@progbits
	.align	128
.text._ZN7cutlass13device_kernelIN5flash19enable_sm80_to_sm89INS1_16FlashAttnFwdSm80INS1_25CollectiveMainloopFwdSm80ILi4ELi1ELb0EN4cute5tupleIJNS5_1CILi128EEENS7_ILi64EEENS7_ILi96EEEEEELi96ENS_6half_tEfNS_4arch4Sm80ELb1ELb0ELb0ELb1ELb1ELb1ELb1ELb0EEENS1_21CollectiveEpilogueFwdINS6_IJS8_SA_S9_EEENS6_IJNS7_ILi1EEESI_SI_EEESC_SE_Li128ELb1ELb1ELb0ELb0EEENS1_19SingleTileSchedulerILb1ELb0ELb1ELi128EEEEEEEEEvNT_6ParamsE:
        .type           _ZN7cutlass13device_kernelIN5flash19enable_sm80_to_sm89INS1_16FlashAttnFwdSm80INS1_25CollectiveMainloopFwdSm80ILi4ELi1ELb0EN4cute5tupleIJNS5_1CILi128EEENS7_ILi64EEENS7_ILi96EEEEEELi96ENS_6half_tEfNS_4arch4Sm80ELb1ELb0ELb0ELb1ELb1ELb1ELb1ELb0EEENS1_21CollectiveEpilogueFwdINS6_IJS8_SA_S9_EEENS6_IJNS7_ILi1EEESI_SI_EEESC_SE_Li128ELb1ELb1ELb0ELb0EEENS1_19SingleTileSchedulerILb1ELb0ELb1ELi128EEEEEEEEEvNT_6ParamsE,@function
        .size           _ZN7cutlass13device_kernelIN5flash19enable_sm80_to_sm89INS1_16FlashAttnFwdSm80INS1_25CollectiveMainloopFwdSm80ILi4ELi1ELb0EN4cute5tupleIJNS5_1CILi128EEENS7_ILi64EEENS7_ILi96EEEEEELi96ENS_6half_tEfNS_4arch4Sm80ELb1ELb0ELb0ELb1ELb1ELb1ELb1ELb0EEENS1_21CollectiveEpilogueFwdINS6_IJS8_SA_S9_EEENS6_IJNS7_ILi1EEESI_SI_EEESC_SE_Li128ELb1ELb1ELb0ELb0EEENS1_19SingleTileSchedulerILb1ELb0ELb1ELi128EEEEEEEEEvNT_6ParamsE,(.L_x_17 - _ZN7cutlass13device_kernelIN5flash19enable_sm80_to_sm89INS1_16FlashAttnFwdSm80INS1_25CollectiveMainloopFwdSm80ILi4ELi1ELb0EN4cute5tupleIJNS5_1CILi128EEENS7_ILi64EEENS7_ILi96EEEEEELi96ENS_6half_tEfNS_4arch4Sm80ELb1ELb0ELb0ELb1ELb1ELb1ELb1ELb0EEENS1_21CollectiveEpilogueFwdINS6_IJS8_SA_S9_EEENS6_IJNS7_ILi1EEESI_SI_EEESC_SE_Li128ELb1ELb1ELb0ELb0EEENS1_19SingleTileSchedulerILb1ELb0ELb1ELi128EEEEEEEEEvNT_6ParamsE)
        .other          _ZN7cutlass13device_kernelIN5flash19enable_sm80_to_sm89INS1_16FlashAttnFwdSm80INS1_25CollectiveMainloopFwdSm80ILi4ELi1ELb0EN4cute5tupleIJNS5_1CILi128EEENS7_ILi64EEENS7_ILi96EEEEEELi96ENS_6half_tEfNS_4arch4Sm80ELb1ELb0ELb0ELb1ELb1ELb1ELb1ELb0EEENS1_21CollectiveEpilogueFwdINS6_IJS8_SA_S9_EEENS6_IJNS7_ILi1EEESI_SI_EEESC_SE_Li128ELb1ELb1ELb0ELb0EEENS1_19SingleTileSchedulerILb1ELb0ELb1ELi128EEEEEEEEEvNT_6ParamsE,@"STO_CUDA_ENTRY STV_DEFAULT"
_ZN7cutlass13device_kernelIN5flash19enable_sm80_to_sm89INS1_16FlashAttnFwdSm80INS1_25CollectiveMainloopFwdSm80ILi4ELi1ELb0EN4cute5tupleIJNS5_1CILi128EEENS7_ILi64EEENS7_ILi96EEEEEELi96ENS_6half_tEfNS_4arch4Sm80ELb1ELb0ELb0ELb1ELb1ELb1ELb1ELb0EEENS1_21CollectiveEpilogueFwdINS6_IJS8_SA_S9_EEENS6_IJNS7_ILi1EEESI_SI_EEESC_SE_Li128ELb1ELb1ELb0ELb0EEENS1_19SingleTileSchedulerILb1ELb0ELb1ELi128EEEEEEEEEvNT_6ParamsE:
[----:B------:R-:W-:Y:S01]  /*0000*/  LDC R1, c[0x0][0x28] ;  /* 0x00000a00ff017b82 */ /* 0x000fe20000000800 */
[----:B------:R-:W-:Y:S05]  /*0010*/  EXIT ;  /* 0x000000000000794d */ /* 0x000fea0003800000 */
.L_x_8:
        /* <DEDUP_REMOVED lines=14> */
.L_x_17:


//--------------------- .nv.shared.reserved.0     --------------------------
	.section	.nv.shared.reserved.0,"aw",@nobits
	.weak		__nv_reservedSMEM_offset_0_alias
	.size		__nv_reservedSMEM_offset_0_alias, 0, 0
	.other		__nv_reservedSMEM_offset_0_alias,@"STO_CUDA_RESERVED_SHARED STV_DEFAULT"
__nv_reservedSMEM_offset_0_alias:
	.zero		0


//--------------------- .nv.global                --------------------------
	.section	.nv.global,"aw",@nobits
.nv.global:
	.type		_ZN71_INTERNAL_e3d9369f_35_flash_fwd_hdim96_fp16_paged_sm80_cu_f3e6f9ee_37124cute1_E,@object
	.size		_ZN71_INTERNAL_e3d9369f_35_flash_fwd_hdim96_fp16_paged_sm80_cu_f3e6f9ee_37124cute1_E,(_ZN71_INTERNAL_e3d9369f_35_flash_fwd_hdim96_fp16_paged_sm80_cu_f3e6f9ee_37124cuda3std3__45__cpo6cbeginE - _ZN71_INTERNAL_e3d9369f_35_flash_fwd_hdim96_fp16_paged_sm80_cu_f3e6f9ee_37124cute1_E)
_ZN71_INTERNAL_e3d9369f_35_flash_fwd_hdim96_fp16_paged_sm80_cu_f3e6f9ee_37124cute1_E:
	.zero		1
	.type		_ZN71_INTERNAL_e3d9369f_35_flash_fwd_hdim96_fp16_paged_sm80_cu_f3e6f9ee_37124cuda3std3__45__cpo6cbeginE,@object
	.size		_ZN71_INTERNAL_e3d9369f_35_flash_fwd_hdim96_fp16_paged_sm80_cu_f3e6f9ee_37124cuda3std3__45__cpo6cbeginE,(_ZN71_INTERNAL_e3d9369f_35_flash_fwd_hdim96_fp16_paged_sm80_cu_f3e6f9ee_37124cuda3std3__48in_placeE - _ZN71_INTERNAL_e3d9369f_35_flash_fwd_hdim96_fp16_paged_sm80_cu_f3e6f9ee_37124cuda3std3__45__cpo6cbeginE)
_ZN71_INTERNAL_e3d9369f_35_flash_fwd_hdim96_fp16_paged_sm80_cu_f3e6f9ee_37124cuda3std3__45__cpo6cbeginE:
	.zero		1
	.type		_ZN71_INTERNAL_e3d9369f_35_flash_fwd_hdim96_fp16_paged_sm80_cu_f3e6f9ee_37124cuda3std3__48in_placeE,@object
	.size		_ZN71_INTERNAL_e3d9369f_35_flash_fwd_hdim96_fp16_paged_sm80_cu_f3e6f9ee_37124cuda3std3__48in_placeE,(_ZN71_INTERNAL_e3d9369f_35_flash_fwd_hdim96_fp16_paged_sm80_cu_f3e6f9ee_37124cuda3std6ranges3__45__cpo9iter_moveE - _ZN71_INTERNAL_e3d9369f_35_flash_fwd_hdim96_fp16_paged_sm80_cu_f3e6f9ee_37124cuda3std3__48in_placeE)
_ZN71_INTERNAL_e3d9369f_35_flash_fwd_hdim96_fp16_paged_sm80_cu_f3e6f9ee_37124cuda3std3__48in_placeE:
	.zero		1
	.type		_ZN71_INTERNAL_e3d9369f_35_flash_fwd_hdim96_fp16_paged_sm80_cu_f3e6f9ee_37124cuda3std6ranges3__45__cpo9iter_moveE,@object
	.size		_ZN71_INTERNAL_e3d9369f_35_flash_fwd_hdim96_fp16_paged_sm80_cu_f3e6f9ee_37124cuda3std6ranges3__45__cpo9iter_moveE,(_ZN71_INTERNAL_e3d9369f_35_flash_fwd_hdim96_fp16_paged_sm80_cu_f3e6f9ee_37124cuda3std3__45__cpo5beginE - _ZN71_INTERNAL_e3d9369f_35_flash_fwd_hdim96_fp16_paged_sm80_cu_f3e6f9ee_37124cuda3std6ranges3__45__cpo9iter_moveE)
_ZN71_INTERNAL_e3d9369f_35_flash_fwd_hdim96_fp16_paged_sm80_cu_f3e6f9ee_37124cuda3std6ranges3__45__cpo9iter_moveE:
	.zero		1
	.type		_ZN71_INTERNAL_e3d9369f_35_flash_fwd_hdim96_fp16_paged_sm80_cu_f3e6f9ee_37124cuda3std3__45__cpo5beginE,@object
	.size		_ZN71_INTERNAL_e3d9369f_35_flash_fwd_hdim96_fp16_paged_sm80_cu_f3e6f9ee_37124cuda3std3__45__cpo5beginE,(_ZN71_INTERNAL_e3d9369f_35_flash_fwd_hdim96_fp16_paged_sm80_cu_f3e6f9ee_37124cuda3std3__473_GLOBAL__N__e3d9369f_35_flash_fwd_hdim96_fp16_paged_sm80_cu_f3e6f9ee_37126ignoreE - _ZN71_INTERNAL_e3d9369f_35_flash_fwd_hdim96_fp16_paged_sm80_cu_f3e6f9ee_37124cuda3std3__45__cpo5beginE)
_ZN71_INTERNAL_e3d9369f_35_flash_fwd_hdim96_fp16_paged_sm80_cu_f3e6f9ee_37124cuda3std3__45__cpo5beginE:
	.zero		1
	.type		_ZN71_INTERNAL_e3d9369f_35_flash_fwd_hdim96_fp16_paged_sm80_cu_f3e6f9ee_37124cuda3std3__473_GLOBAL__N__e3d9369f_35_flash_fwd_hdim96_fp16_paged_sm80_cu_f3e6f9ee_37126ignoreE,@object
	.size		_ZN71_INTERNAL_e3d9369f_35_flash_fwd_hdim96_fp16_paged_sm80_cu_f3e6f9ee_37124cuda3std3__473_GLOBAL__N__e3d9369f_35_flash_fwd_hdim96_fp16_paged_sm80_cu_f3e6f9ee_37126ignoreE,(_ZN71_INTERNAL_e3d9369f_35_flash_fwd_hdim96_fp16_paged_sm80_cu_f3e6f9ee_37124cute7productE - _ZN71_INTERNAL_e3d9369f_35_flash_fwd_hdim96_fp16_paged_sm80_cu_f3e6f9ee_37124cuda3std3__473_GLOBAL__N__e3d9369f_35_flash_fwd_hdim96_fp16_paged_sm80_cu_f3e6f9ee_37126ignoreE)
_ZN71_INTERNAL_e3d9369f_35_flash_fwd_hdim96_fp16_paged_sm80_cu_f3e6f9ee_37124cuda3std3__473_GLOBAL__N__e3d9369f_35_flash_fwd_hdim96_fp16_paged_sm80_cu_f3e6f9ee_37126ignoreE:
	.zero		1
	.type		_ZN71_INTERNAL_e3d9369f_35_flash_fwd_hdim96_fp16_paged_sm80_cu_f3e6f9ee_37124cute7productE,@object
	.size		_ZN71_INTERNAL_e3d9369f_35_flash_fwd_hdim96_fp16_paged_sm80_cu_f3e6f9ee_37124cute7productE,(_ZN71_INTERNAL_e3d9369f_35_flash_fwd_hdim96_fp16_paged_sm80_cu_f3e6f9ee_37124cuda3std3__45__cpo3endE - _ZN71_INTERNAL_e3d9369f_35_flash_fwd_hdim96_fp16_paged_sm80_cu_f3e6f9ee_37124cute7productE)
_ZN71_INTERNAL_e3d9369f_35_flash_fwd_hdim96_fp16_paged_sm80_cu_f3e6f9ee_37124cute7productE:
	.zero		1
	.type		_ZN71_INTERNAL_e3d9369f_35_flash_fwd_hdim96_fp16_paged_sm80_cu_f3e6f9ee_37124cuda3std3__45__cpo3endE,@object
	.size		_ZN71_INTERNAL_e3d9369f_35_flash_fwd_hdim96_fp16_paged_sm80_cu_f3e6f9ee_37124cuda3std3__45__cpo3endE,(_ZN71_INTERNAL_e3d9369f_35_flash_fwd_hdim96_fp16_paged_sm80_cu_f3e6f9ee_37124cuda3std3__419piecewise_constructE - _ZN71_INTERNAL_e3d9369f_35_flash_fwd_hdim96_fp16_paged_sm80_cu_f3e6f9ee_37124cuda3std3__45__cpo3endE)
_ZN71_INTERNAL_e3d9369f_35_flash_fwd_hdim96_fp16_paged_sm80_cu_f3e6f9ee_37124cuda3std3__45__cpo3endE:
	.zero		1
	.type		_ZN71_INTERNAL_e3d9369f_35_flash_fwd_hdim96_fp16_paged_sm80_cu_f3e6f9ee_37124cuda3std3__419piecewise_constructE,@object
	.size		_ZN71_INTERNAL_e3d9369f_35_flash_fwd_hdim96_fp16_paged_sm80_cu_f3e6f9ee_37124cuda3std3__419piecewise_constructE,(_ZN71_INTERNAL_e3d9369f_35_flash_fwd_hdim96_fp16_paged_sm80_cu_f3e6f9ee_37124cuda3std3__45__cpo4cendE - _ZN71_INTERNAL_e3d9369f_35_flash_fwd_hdim96_fp16_paged_sm80_cu_f3e6f9ee_37124cuda3std3__419piecewise_constructE)
_ZN71_INTERNAL_e3d9369f_35_flash_fwd_hdim96_fp16_paged_sm80_cu_f3e6f9ee_37124cuda3std3__419piecewise_constructE:
	.zero		1
	.type		_ZN71_INTERNAL_e3d9369f_35_flash_fwd_hdim96_fp16_paged_sm80_cu_f3e6f9ee_37124cuda3std3__45__cpo4cendE,@object
	.size		_ZN71_INTERNAL_e3d9369f_35_flash_fwd_hdim96_fp16_paged_sm80_cu_f3e6f9ee_37124cuda3std3__45__cpo4cendE,(_ZN71_INTERNAL_e3d9369f_35_flash_fwd_hdim96_fp16_paged_sm80_cu_f3e6f9ee_37124cuda3std6ranges3__45__cpo4swapE - _ZN71_INTERNAL_e3d9369f_35_flash_fwd_hdim96_fp16_paged_sm80_cu_f3e6f9ee_37124cuda3std3__45__cpo4cendE)
_ZN71_INTERNAL_e3d9369f_35_flash_fwd_hdim96_fp16_paged_sm80_cu_f3e6f9ee_37124cuda3std3__45__cpo4cendE:
	.zero		1
	.type		_ZN71_INTERNAL_e3d9369f_35_flash_fwd_hdim96_fp16_paged_sm80_cu_f3e6f9ee_37124cuda3std6ranges3__45__cpo4swapE,@object
	.size		_ZN71_INTERNAL_e3d9369f_35_flash_fwd_hdim96_fp16_paged_sm80_cu_f3e6f9ee_37124cuda3std6ranges3__45__cpo4swapE,(.L_7 - _ZN71_INTERNAL_e3d9369f_35_flash_fwd_hdim96_fp16_paged_sm80_cu_f3e6f9ee_37124cuda3std6ranges3__45__cpo4swapE)
_ZN71_INTERNAL_e3d9369f_35_flash_fwd_hdim96_fp16_paged_sm80_cu_f3e6f9ee_37124cuda3std6ranges3__45__cpo4swapE:
	.zero		1
.L_7:


//--------------------- .nv.constant0._ZN7cutlass13device_kernelIN5flash19enable_sm80_to_sm89INS1_16FlashAttnFwdSm80INS1_25CollectiveMainloopFwdSm80ILi4ELi1ELb0EN4cute5tupleIJNS5_1CILi128EEENS7_ILi64EEENS7_ILi96EEEEEELi96ENS_6half_tEfNS_4arch4Sm80ELb0ELb0ELb0ELb0ELb1ELb0ELb1ELb0EEENS1_21CollectiveEpilogueFwdINS6_IJS8_SA_S9_EEENS6_IJNS7_ILi1EEESI_SI_EEESC_SE_Li128ELb0ELb1ELb0ELb0EEENS1_19SingleTileSchedulerILb0ELb0ELb1ELi128EEEEEEEEEvNT_6ParamsE --------------------------
	.section	.nv.constant0._ZN7cutlass13device_kernelIN5flash19enable_sm80_to_sm89INS1_16FlashAttnFwdSm80INS1_25CollectiveMainloopFwdSm80ILi4ELi1ELb0EN4cute5tupleIJNS5_1CILi128EEENS7_ILi64EEENS7_ILi96EEEEEELi96ENS_6half_tEfNS_4arch4Sm80ELb0ELb0ELb0ELb0ELb1ELb0ELb1ELb0EEENS1_21CollectiveEpilogueFwdINS6_IJS8_SA_S9_EEENS6_IJNS7_ILi1EEESI_SI_EEESC_SE_Li128ELb0ELb1ELb0ELb0EEENS1_19SingleTileSchedulerILb0ELb0ELb1ELi128EEEEEEEEEvNT_6ParamsE,"a",@progbits
	.sectionflags	@""
	.align	4
.nv.constant0._ZN7cutlass13device_kernelIN5flash19enable_sm80_to_sm89INS1_16FlashAttnFwdSm80INS1_25CollectiveMainloopFwdSm80ILi4ELi1ELb0EN4cute5tupleIJNS5_1CILi128EEENS7_ILi64EEENS7_ILi96EEEEEELi96ENS_6half_tEfNS_4arch4Sm80ELb0ELb0ELb0ELb0ELb1ELb0ELb1ELb0EEENS1_21CollectiveEpilogueFwdINS6_IJS8_SA_S9_EEENS6_IJNS7_ILi1EEESI_SI_EEESC_SE_Li128ELb0ELb1ELb0ELb0EEENS1_19SingleTileSchedulerILb0ELb0ELb1ELi128EEEEEEEEEvNT_6ParamsE:
	.zero		1576


//--------------------- .nv.constant0._ZN7cutlass13device_kernelIN5flash19enable_sm80_to_sm89INS1_16FlashAttnFwdSm80INS1_25CollectiveMainloopFwdSm80ILi4ELi1ELb0EN4cute5tupleIJNS5_1CILi128EEENS7_ILi64EEENS7_ILi96EEEEEELi96ENS_6half_tEfNS_4arch4Sm80ELb0ELb0ELb0ELb1ELb1ELb0ELb1ELb0EEENS1_21CollectiveEpilogueFwdINS6_IJS8_SA_S9_EEENS6_IJNS7_ILi1EEESI_SI_EEESC_SE_Li128ELb1ELb1ELb0ELb0EEENS1_19SingleTileSchedulerILb1ELb0ELb1ELi128EEEEEEEEEvNT_6ParamsE --------------------------
	.section	.nv.constant0._ZN7cutlass13device_kernelIN5flash19enable_sm80_to_sm89INS1_16FlashAttnFwdSm80INS1_25CollectiveMainloopFwdSm80ILi4ELi1ELb0EN4cute5tupleIJNS5_1CILi128EEENS7_ILi64EEENS7_ILi96EEEEEELi96ENS_6half_tEfNS_4arch4Sm80ELb0ELb0ELb0ELb1ELb1ELb0ELb1ELb0EEENS1_21CollectiveEpilogueFwdINS6_IJS8_SA_S9_EEENS6_IJNS7_ILi1EEESI_SI_EEESC_SE_Li128ELb1ELb1ELb0ELb0EEENS1_19SingleTileSchedulerILb1ELb0ELb1ELi128EEEEEEEEEvNT_6ParamsE,"a",@progbits
	.sectionflags	@""
	.align	4
.nv.constant0._ZN7cutlass13device_kernelIN5flash19enable_sm80_to_sm89INS1_16FlashAttnFwdSm80INS1_25CollectiveMainloopFwdSm80ILi4ELi1ELb0EN4cute5tupleIJNS5_1CILi128EEENS7_ILi64EEENS7_ILi96EEEEEELi96ENS_6half_tEfNS_4arch4Sm80ELb0ELb0ELb0ELb1ELb1ELb0ELb1ELb0EEENS1_21CollectiveEpilogueFwdINS6_IJS8_SA_S9_EEENS6_IJNS7_ILi1EEESI_SI_EEESC_SE_Li128ELb1ELb1ELb0ELb0EEENS1_19SingleTileSchedulerILb1ELb0ELb1ELi128EEEEEEEEEvNT_6ParamsE:
	.zero		1576


//--------------------- .nv.constant0._ZN7cutlass13device_kernelIN5flash19enable_sm80_to_sm89INS1_16FlashAttnFwdSm80INS1_25CollectiveMainloopFwdSm80ILi4ELi1ELb0EN4cute5tupleIJNS5_1CILi128EEENS7_ILi64EEENS7_ILi96EEEEEELi96ENS_6half_tEfNS_4arch4Sm80ELb0ELb0ELb0ELb1ELb1ELb1ELb1ELb0EEENS1_21CollectiveEpilogueFwdINS6_IJS8_SA_S9_EEENS6_IJNS7_ILi1EEESI_SI_EEESC_SE_Li128ELb1ELb1ELb0ELb0EEENS1_19SingleTileSchedulerILb1ELb0ELb1ELi128EEEEEEEEEvNT_6ParamsE --------------------------
	.section	.nv.constant0._ZN7cutlass13device_kernelIN5flash19enable_sm80_to_sm89INS1_16FlashAttnFwdSm80INS1_25CollectiveMainloopFwdSm80ILi4ELi1ELb0EN4cute5tupleIJNS5_1CILi128EEENS7_ILi64EEENS7_ILi96EEEEEELi96ENS_6half_tEfNS_4arch4Sm80ELb0ELb0ELb0ELb1ELb1ELb1ELb1ELb0EEENS1_21CollectiveEpilogueFwdINS6_IJS8_SA_S9_EEENS6_IJNS7_ILi1EEESI_SI_EEESC_SE_Li128ELb1ELb1ELb0ELb0EEENS1_19SingleTileSchedulerILb1ELb0ELb1ELi128EEEEEEEEEvNT_6ParamsE,"a",@progbits
	.sectionflags	@""
	.align	4
.nv.constant0._ZN7cutlass13device_kernelIN5flash19enable_sm80_to_sm89INS1_16FlashAttnFwdSm80INS1_25CollectiveMainloopFwdSm80ILi4ELi1ELb0EN4cute5tupleIJNS5_1CILi128EEENS7_ILi64EEENS7_ILi96EEEEEELi96ENS_6half_tEfNS_4arch4Sm80ELb0ELb0ELb0ELb1ELb1ELb1ELb1ELb0EEENS1_21CollectiveEpilogueFwdINS6_IJS8_SA_S9_EEENS6_IJNS7_ILi1EEESI_SI_EEESC_SE_Li128ELb1ELb1ELb0ELb0EEENS1_19SingleTileSchedulerILb1ELb0ELb1ELi128EEEEEEEEEvNT_6ParamsE:
	.zero		1576


//--------------------- .nv.constant0._ZN7cutlass13device_kernelIN5flash19enable_sm80_to_sm89INS1_16FlashAttnFwdSm80INS1_25CollectiveMainloopFwdSm80ILi4ELi1ELb0EN4cute5tupleIJNS5_1CILi128EEENS7_ILi48EEENS7_ILi96EEEEEELi96ENS_6half_tEfNS_4arch4Sm80ELb0ELb1ELb0ELb0ELb1ELb0ELb1ELb0EEENS1_21CollectiveEpilogueFwdINS6_IJS8_SA_S9_EEENS6_IJNS7_ILi1EEESI_SI_EEESC_SE_Li128ELb0ELb1ELb0ELb0EEENS1_19SingleTileSchedulerILb0ELb0ELb1ELi128EEEEEEEEEvNT_6ParamsE --------------------------
	.section	.nv.constant0._ZN7cutlass13device_kernelIN5flash19enable_sm80_to_sm89INS1_16FlashAttnFwdSm80INS1_25CollectiveMainloopFwdSm80ILi4ELi1ELb0EN4cute5tupleIJNS5_1CILi128EEENS7_ILi48EEENS7_ILi96EEEEEELi96ENS_6half_tEfNS_4arch4Sm80ELb0ELb1ELb0ELb0ELb1ELb0ELb1ELb0EEENS1_21CollectiveEpilogueFwdINS6_IJS8_SA_S9_EEENS6_IJNS7_ILi1EEESI_SI_EEESC_SE_Li128ELb0ELb1ELb0ELb0EEENS1_19SingleTileSchedulerILb0ELb0ELb1ELi128EEEEEEEEEvNT_6ParamsE,"a",@progbits
	.sectionflags	@""
	.align	4
.nv.constant0._ZN7cutlass13device_kernelIN5flash19enable_sm80_to_sm89INS1_16FlashAttnFwdSm80INS1_25CollectiveMainloopFwdSm80ILi4ELi1ELb0EN4cute5tupleIJNS5_1CILi128EEENS7_ILi48EEENS7_ILi96EEEEEELi96ENS_6half_tEfNS_4arch4Sm80ELb0ELb1ELb0ELb0ELb1ELb0ELb1ELb0EEENS1_21CollectiveEpilogueFwdINS6_IJS8_SA_S9_EEENS6_IJNS7_ILi1EEESI_SI_EEESC_SE_Li128ELb0ELb1ELb0ELb0EEENS1_19SingleTileSchedulerILb0ELb0ELb1ELi128EEEEEEEEEvNT_6ParamsE:
	.zero		1576


//--------------------- .nv.constant0._ZN7cutlass13device_kernelIN5flash19enable_sm80_to_sm89INS1_16FlashAttnFwdSm80INS1_25CollectiveMainloopFwdSm80ILi4ELi1ELb0EN4cute5tupleIJNS5_1CILi128EEENS7_ILi48EEENS7_ILi96EEEEEELi96ENS_6half_tEfNS_4arch4Sm80ELb0ELb1ELb0ELb1ELb1ELb0ELb1ELb0EEENS1_21CollectiveEpilogueFwdINS6_IJS8_SA_S9_EEENS6_IJNS7_ILi1EEESI_SI_EEESC_SE_Li128ELb1ELb1ELb0ELb0EEENS1_19SingleTileSchedulerILb1ELb0ELb1ELi128EEEEEEEEEvNT_6ParamsE --------------------------
	.section	.nv.constant0._ZN7cutlass13device_kernelIN5flash19enable_sm80_to_sm89INS1_16FlashAttnFwdSm80INS1_25CollectiveMainloopFwdSm80ILi4ELi1ELb0EN4cute5tupleIJNS5_1CILi128EEENS7_ILi48EEENS7_ILi96EEEEEELi96ENS_6half_tEfNS_4arch4Sm80ELb0ELb1ELb0ELb1ELb1ELb0ELb1ELb0EEENS1_21CollectiveEpilogueFwdINS6_IJS8_SA_S9_EEENS6_IJNS7_ILi1EEESI_SI_EEESC_SE_Li128ELb1ELb1ELb0ELb0EEENS1_19SingleTileSchedulerILb1ELb0ELb1ELi128EEEEEEEEEvNT_6ParamsE,"a",@progbits
	.sectionflags	@""
	.align	4
.nv.constant0._ZN7cutlass13device_kernelIN5flash19enable_sm80_to_sm89INS1_16FlashAttnFwdSm80INS1_25CollectiveMainloopFwdSm80ILi4ELi1ELb0EN4cute5tupleIJNS5_1CILi128EEENS7_ILi48EEENS7_ILi96EEEEEELi96ENS_6half_tEfNS_4arch4Sm80ELb0ELb1ELb0ELb1ELb1ELb0ELb1ELb0EEENS1_21CollectiveEpilogueFwdINS6_IJS8_SA_S9_EEENS6_IJNS7_ILi1EEESI_SI_EEESC_SE_Li128ELb1ELb1ELb0ELb0EEENS1_19SingleTileSchedulerILb1ELb0ELb1ELi128EEEEEEEEEvNT_6ParamsE:
	.zero		1576


//--------------------- .nv.constant0._ZN7cutlass13device_kernelIN5flash19enable_sm80_to_sm89INS1_16FlashAttnFwdSm80INS1_25CollectiveMainloopFwdSm80ILi4ELi1ELb0EN4cute5tupleIJNS5_1CILi128EEENS7_ILi48EEENS7_ILi96EEEEEELi96ENS_6half_tEfNS_4arch4Sm80ELb0ELb1ELb0ELb1ELb1ELb1ELb1ELb0EEENS1_21CollectiveEpilogueFwdINS6_IJS8_SA_S9_EEENS6_IJNS7_ILi1EEESI_SI_EEESC_SE_Li128ELb1ELb1ELb0ELb0EEENS1_19SingleTileSchedulerILb1ELb0ELb1ELi128EEEEEEEEEvNT_6ParamsE --------------------------
	.section	.nv.constant0._ZN7cutlass13device_kernelIN5flash19enable_sm80_to_sm89INS1_16FlashAttnFwdSm80INS1_25CollectiveMainloopFwdSm80ILi4ELi1ELb0EN4cute5tupleIJNS5_1CILi128EEENS7_ILi48EEENS7_ILi96EEEEEELi96ENS_6half_tEfNS_4arch4Sm80ELb0ELb1ELb0ELb1ELb1ELb1ELb1ELb0EEENS1_21CollectiveEpilogueFwdINS6_IJS8_SA_S9_EEENS6_IJNS7_ILi1EEESI_SI_EEESC_SE_Li128ELb1ELb1ELb0ELb0EEENS1_19SingleTileSchedulerILb1ELb0ELb1ELi128EEEEEEEEEvNT_6ParamsE,"a",@progbits
	.sectionflags	@""
	.align	4
.nv.constant0._ZN7cutlass13device_kernelIN5flash19enable_sm80_to_sm89INS1_16FlashAttnFwdSm80INS1_25CollectiveMainloopFwdSm80ILi4ELi1ELb0EN4cute5tupleIJNS5_1CILi128EEENS7_ILi48EEENS7_ILi96EEEEEELi96ENS_6half_tEfNS_4arch4Sm80ELb0ELb1ELb0ELb1ELb1ELb1ELb1ELb0EEENS1_21CollectiveEpilogueFwdINS6_IJS8_SA_S9_EEENS6_IJNS7_ILi1EEESI_SI_EEESC_SE_Li128ELb1ELb1ELb0ELb0EEENS1_19SingleTileSchedulerILb1ELb0ELb1ELi128EEEEEEEEEvNT_6ParamsE:
	.zero		1576


//--------------------- .nv.constant0._ZN7cutlass13device_kernelIN5flash19enable_sm80_to_sm89INS1_16FlashAttnFwdSm80INS1_25CollectiveMainloopFwdSm80ILi4ELi1ELb0EN4cute5tupleIJNS5_1CILi128EEENS7_ILi64EEENS7_ILi96EEEEEELi96ENS_6half_tEfNS_4arch4Sm80ELb1ELb0ELb0ELb0ELb1ELb0ELb1ELb0EEENS1_21CollectiveEpilogueFwdINS6_IJS8_SA_S9_EEENS6_IJNS7_ILi1EEESI_SI_EEESC_SE_Li128ELb0ELb1ELb0ELb0EEENS1_30DynamicPersistentTileSchedulerILi128ELi128ELb0ELb1ELb0EEEEEEEEEvNT_6ParamsE --------------------------
	.section	.nv.constant0._ZN7cutlass13device_kernelIN5flash19enable_sm80_to_sm89INS1_16FlashAttnFwdSm80INS1_25CollectiveMainloopFwdSm80ILi4ELi1ELb0EN4cute5tupleIJNS5_1CILi128EEENS7_ILi64EEENS7_ILi96EEEEEELi96ENS_6half_tEfNS_4arch4Sm80ELb1ELb0ELb0ELb0ELb1ELb0ELb1ELb0EEENS1_21CollectiveEpilogueFwdINS6_IJS8_SA_S9_EEENS6_IJNS7_ILi1EEESI_SI_EEESC_SE_Li128ELb0ELb1ELb0ELb0EEENS1_30DynamicPersistentTileSchedulerILi128ELi128ELb0ELb1ELb0EEEEEEEEEvNT_6ParamsE,"a",@progbits
	.sectionflags	@""
	.align	4
.nv.constant0._ZN7cutlass13device_kernelIN5flash19enable_sm80_to_sm89INS1_16FlashAttnFwdSm80INS1_25CollectiveMainloopFwdSm80ILi4ELi1ELb0EN4cute5tupleIJNS5_1CILi128EEENS7_ILi64EEENS7_ILi96EEEEEELi96ENS_6half_tEfNS_4arch4Sm80ELb1ELb0ELb0ELb0ELb1ELb0ELb1ELb0EEENS1_21CollectiveEpilogueFwdINS6_IJS8_SA_S9_EEENS6_IJNS7_ILi1EEESI_SI_EEESC_SE_Li128ELb0ELb1ELb0ELb0EEENS1_30DynamicPersistentTileSchedulerILi128ELi128ELb0ELb1ELb0EEEEEEEEEvNT_6ParamsE:
	.zero		1592


//--------------------- .nv.constant0._ZN7cutlass13device_kernelIN5flash19enable_sm80_to_sm89INS1_16FlashAttnFwdSm80INS1_25CollectiveMainloopFwdSm80ILi4ELi1ELb0EN4cute5tupleIJNS5_1CILi128EEENS7_ILi64EEENS7_ILi96EEEEEELi96ENS_6half_tEfNS_4arch4Sm80ELb1ELb0ELb0ELb1ELb1ELb0ELb1ELb0EEENS1_21CollectiveEpilogueFwdINS6_IJS8_SA_S9_EEENS6_IJNS7_ILi1EEESI_SI_EEESC_SE_Li128ELb1ELb1ELb0ELb0EEENS1_19SingleTileSchedulerILb1ELb0ELb1ELi128EEEEEEEEEvNT_6ParamsE --------------------------
	.section	.nv.constant0._ZN7cutlass13device_kernelIN5flash19enable_sm80_to_sm89INS1_16FlashAttnFwdSm80INS1_25CollectiveMainloopFwdSm80ILi4ELi1ELb0EN4cute5tupleIJNS5_1CILi128EEENS7_ILi64EEENS7_ILi96EEEEEELi96ENS_6half_tEfNS_4arch4Sm80ELb1ELb0ELb0ELb1ELb1ELb0ELb1ELb0EEENS1_21CollectiveEpilogueFwdINS6_IJS8_SA_S9_EEENS6_IJNS7_ILi1EEESI_SI_EEESC_SE_Li128ELb1ELb1ELb0ELb0EEENS1_19SingleTileSchedulerILb1ELb0ELb1ELi128EEEEEEEEEvNT_6ParamsE,"a",@progbits
	.sectionflags	@""
	.align	4
.nv.constant0._ZN7cutlass13device_kernelIN5flash19enable_sm80_to_sm89INS1_16FlashAttnFwdSm80INS1_25CollectiveMainloopFwdSm80ILi4ELi1ELb0EN4cute5tupleIJNS5_1CILi128EEENS7_ILi64EEENS7_ILi96EEEEEELi96ENS_6half_tEfNS_4arch4Sm80ELb1ELb0ELb0ELb1ELb1ELb0ELb1ELb0EEENS1_21CollectiveEpilogueFwdINS6_IJS8_SA_S9_EEENS6_IJNS7_ILi1EEESI_SI_EEESC_SE_Li128ELb1ELb1ELb0ELb0EEENS1_19SingleTileSchedulerILb1ELb0ELb1ELi128EEEEEEEEEvNT_6ParamsE:
	.zero		1576


//--------------------- .nv.constant0._ZN7cutlass13device_kernelIN5flash19enable_sm80_to_sm89INS1_16FlashAttnFwdSm80INS1_25CollectiveMainloopFwdSm80ILi4ELi1ELb0EN4cute5tupleIJNS5_1CILi128EEENS7_ILi64EEENS7_ILi96EEEEEELi96ENS_6half_tEfNS_4arch4Sm80ELb1ELb0ELb0ELb1ELb1ELb1ELb1ELb0EEENS1_21CollectiveEpilogueFwdINS6_IJS8_SA_S9_EEENS6_IJNS7_ILi1EEESI_SI_EEESC_SE_Li128ELb1ELb1ELb0ELb0EEENS1_19SingleTileSchedulerILb1ELb0ELb1ELi128EEEEEEEEEvNT_6ParamsE --------------------------
	.section	.nv.constant0._ZN7cutlass13device_kernelIN5flash19enable_sm80_to_sm89INS1_16FlashAttnFwdSm80INS1_25CollectiveMainloopFwdSm80ILi4ELi1ELb0EN4cute5tupleIJNS5_1CILi128EEENS7_ILi64EEENS7_ILi96EEEEEELi96ENS_6half_tEfNS_4arch4Sm80ELb1ELb0ELb0ELb1ELb1ELb1ELb1ELb0EEENS1_21CollectiveEpilogueFwdINS6_IJS8_SA_S9_EEENS6_IJNS7_ILi1EEESI_SI_EEESC_SE_Li128ELb1ELb1ELb0ELb0EEENS1_19SingleTileSchedulerILb1ELb0ELb1ELi128EEEEEEEEEvNT_6ParamsE,"a",@progbits
	.sectionflags	@""
	.align	4
.nv.constant0._ZN7cutlass13device_kernelIN5flash19enable_sm80_to_sm89INS1_16FlashAttnFwdSm80INS1_25CollectiveMainloopFwdSm80ILi4ELi1ELb0EN4cute5tupleIJNS5_1CILi128EEENS7_ILi64EEENS7_ILi96EEEEEELi96ENS_6half_tEfNS_4arch4Sm80ELb1ELb0ELb0ELb1ELb1ELb1ELb1ELb0EEENS1_21CollectiveEpilogueFwdINS6_IJS8_SA_S9_EEENS6_IJNS7_ILi1EEESI_SI_EEESC_SE_Li128ELb1ELb1ELb0ELb0EEENS1_19SingleTileSchedulerILb1ELb0ELb1ELi128EEEEEEEEEvNT_6ParamsE:
	.zero		1576


//--------------------- SYMBOLS --------------------------

	.type		.nv.reservedSmem.offset0,@object
	.size		.nv.reservedSmem.offset0,0x4
